	.target	sm_100a

	.elftype	@"ET_EXEC"


//--------------------- .note.nv.tkinfo           --------------------------
	.section	.note.nv.tkinfo,"",@"SHT_NOTE"
	.sectionflags	@"SHF_NOTE_NV_TKINFO"
	.tkinfo
        /*0018*/ 	.word	0x00000002
        /*0030*/ 	.string	""
        /*0030*/ 	.string	"ptxas"
        /*0030*/ 	.string	"Cuda compilation tools, release 13.0, V13.0.88"
        /*0030*/ 	.string	"Build cuda_13.0.r13.0/compiler.36424714_0"
        /*0030*/ 	.string	"-arch sm_100a -m 64 "



//--------------------- .note.nv.cuinfo           --------------------------
	.section	.note.nv.cuinfo,"",@"SHT_NOTE"
	.sectionflags	@"SHF_NOTE_NV_CUINFO"
        /*0018*/ 	.short	0x0002
        /*001a*/ 	.short	0x0064
        /*001c*/ 	.short	0x0082
	.zero		2


//--------------------- .nv.info                  --------------------------
	.section	.nv.info,"",@"SHT_CUDA_INFO"
	.align	4


	//----- nvinfo : EIATTR_REGCOUNT
	.align		4
        /*0000*/ 	.byte	0x04, 0x2f
        /*0002*/ 	.short	(.L_19 - .L_18)
	.align		4
.L_18:
        /*0004*/ 	.word	index@(_ZN7cutlass13device_kernelINS_4gemm6kernel13GemmUniversalIN4cute5tupleIJiiiiEEENS1_10collective13CollectiveMmaINS1_35MainloopSm100TmaUmmaWarpSpecializedILi20ELi2ELi4ENS5_IJNS4_1CILi2EEESB_NSA_ILi1EEEEEEEENS5_IJNSA_ILi256EEENSA_ILi64EEESG_EEEaNS5_IJlSC_lEEEaSI_NS4_8TiledMMAINS4_8MMA_AtomIJNS4_21SM100_MMA_S8_2x1SM_SSIaaiLi256ELi64ELNS4_4UMMA5MajorE0ELSN_0ELNSM_8SaturateE0EEEEEENS4_6LayoutINS5_IJSC_SC_SC_EEENS5_IJNSA_ILi0EEEST_ST_EEEEENS5_IJNS4_10UnderscoreESW_SW_EEEEENS4_28SM100_TMA_2SM_LOAD_MULTICASTENS4_14ComposedLayoutINS4_7SwizzleILi2ELi4ELi3EEENS4_18smem_ptr_flag_bitsILi8EEENSR_INS5_IJNSA_ILi8EEESG_EEENS5_IJSG_SC_EEEEEEEvNS4_8identityENS4_18SM100_TMA_2SM_LOADES19_vS1A_EENS_8epilogue10collective18CollectiveEpilogueINS1D_23Sm100TmaWarpSpecializedILi1ELi1ELi64ELb0ELb0EEEJNS5_IJNSA_ILi128EEESG_SG_EEENS5_IJNSR_IS1I_SC_EENSR_ISG_SC_EEEEEaSI_aSI_NS1D_6fusion15FusionCallbacksIS1H_NS1N_17LinearCombinationIaiaiLNS_15FloatRoundStyleE2EEES1J_S1M_JEEENS4_5SM1004TMEM4LOAD26SM100_TMEM_LOAD_32dp32b64xENS4_13SM90_TMA_LOADES19_NS4_39AutoVectorizingCopyWithAssumedAlignmentILi128EEENS4_14SM90_TMA_STOREES19_S1Z_S1Z_EEEvvEEEEvNT_6ParamsE)
        /*0008*/ 	.word	0x0000009d


	//----- nvinfo : EIATTR_FRAME_SIZE
	.align		4
.L_19:
        /*000c*/ 	.byte	0x04, 0x11
        /*000e*/ 	.short	(.L_21 - .L_20)
	.align		4
.L_20:
        /*0010*/ 	.word	index@($__internal_2_$__cuda_sm10x_tcgen05_guardrail_trap_unallocated_columns_being_dealloced)
        /*0014*/ 	.word	0x00000000


	//----- nvinfo : EIATTR_FRAME_SIZE
	.align		4
.L_21:
        /*0018*/ 	.byte	0x04, 0x11
        /*001a*/ 	.short	(.L_23 - .L_22)
	.align		4
.L_22:
        /*001c*/ 	.word	index@($__internal_1_$__cuda_sm10x_tcgen05_guardrail_trap_phase_invalid_during_alloc)
        /*0020*/ 	.word	0x00000000


	//----- nvinfo : EIATTR_FRAME_SIZE
	.align		4
.L_23:
        /*0024*/ 	.byte	0x04, 0x11
        /*0026*/ 	.short	(.L_25 - .L_24)
	.align		4
.L_24:
        /*0028*/ 	.word	index@($__internal_0_$__cuda_sm10x_tcgen05_guardrail_trap_col_being_dealloced_not_returned_by_alloc)
        /*002c*/ 	.word	0x00000000


	//----- nvinfo : EIATTR_FRAME_SIZE
	.align		4
.L_25:
        /*0030*/ 	.byte	0x04, 0x11
        /*0032*/ 	.short	(.L_27 - .L_26)
	.align		4
.L_26:
        /*0034*/ 	.word	index@(_ZN7cutlass13device_kernelINS_4gemm6kernel13GemmUniversalIN4cute5tupleIJiiiiEEENS1_10collective13CollectiveMmaINS1_35MainloopSm100TmaUmmaWarpSpecializedILi20ELi2ELi4ENS5_IJNS4_1CILi2EEESB_NSA_ILi1EEEEEEEENS5_IJNSA_ILi256EEENSA_ILi64EEESG_EEEaNS5_IJlSC_lEEEaSI_NS4_8TiledMMAINS4_8MMA_AtomIJNS4_21SM100_MMA_S8_2x1SM_SSIaaiLi256ELi64ELNS4_4UMMA5MajorE0ELSN_0ELNSM_8SaturateE0EEEEEENS4_6LayoutINS5_IJSC_SC_SC_EEENS5_IJNSA_ILi0EEEST_ST_EEEEENS5_IJNS4_10UnderscoreESW_SW_EEEEENS4_28SM100_TMA_2SM_LOAD_MULTICASTENS4_14ComposedLayoutINS4_7SwizzleILi2ELi4ELi3EEENS4_18smem_ptr_flag_bitsILi8EEENSR_INS5_IJNSA_ILi8EEESG_EEENS5_IJSG_SC_EEEEEEEvNS4_8identityENS4_18SM100_TMA_2SM_LOADES19_vS1A_EENS_8epilogue10collective18CollectiveEpilogueINS1D_23Sm100TmaWarpSpecializedILi1ELi1ELi64ELb0ELb0EEEJNS5_IJNSA_ILi128EEESG_SG_EEENS5_IJNSR_IS1I_SC_EENSR_ISG_SC_EEEEEaSI_aSI_NS1D_6fusion15FusionCallbacksIS1H_NS1N_17LinearCombinationIaiaiLNS_15FloatRoundStyleE2EEES1J_S1M_JEEENS4_5SM1004TMEM4LOAD26SM100_TMEM_LOAD_32dp32b64xENS4_13SM90_TMA_LOADES19_NS4_39AutoVectorizingCopyWithAssumedAlignmentILi128EEENS4_14SM90_TMA_STOREES19_S1Z_S1Z_EEEvvEEEEvNT_6ParamsE)
        /*0038*/ 	.word	0x00000000


	//----- nvinfo : EIATTR_MIN_STACK_SIZE
	.align		4
.L_27:
        /*003c*/ 	.byte	0x04, 0x12
        /*003e*/ 	.short	(.L_29 - .L_28)
	.align		4
.L_28:
        /*0040*/ 	.word	index@(_ZN7cutlass13device_kernelINS_4gemm6kernel13GemmUniversalIN4cute5tupleIJiiiiEEENS1_10collective13CollectiveMmaINS1_35MainloopSm100TmaUmmaWarpSpecializedILi20ELi2ELi4ENS5_IJNS4_1CILi2EEESB_NSA_ILi1EEEEEEEENS5_IJNSA_ILi256EEENSA_ILi64EEESG_EEEaNS5_IJlSC_lEEEaSI_NS4_8TiledMMAINS4_8MMA_AtomIJNS4_21SM100_MMA_S8_2x1SM_SSIaaiLi256ELi64ELNS4_4UMMA5MajorE0ELSN_0ELNSM_8SaturateE0EEEEEENS4_6LayoutINS5_IJSC_SC_SC_EEENS5_IJNSA_ILi0EEEST_ST_EEEEENS5_IJNS4_10UnderscoreESW_SW_EEEEENS4_28SM100_TMA_2SM_LOAD_MULTICASTENS4_14ComposedLayoutINS4_7SwizzleILi2ELi4ELi3EEENS4_18smem_ptr_flag_bitsILi8EEENSR_INS5_IJNSA_ILi8EEESG_EEENS5_IJSG_SC_EEEEEEEvNS4_8identityENS4_18SM100_TMA_2SM_LOADES19_vS1A_EENS_8epilogue10collective18CollectiveEpilogueINS1D_23Sm100TmaWarpSpecializedILi1ELi1ELi64ELb0ELb0EEEJNS5_IJNSA_ILi128EEESG_SG_EEENS5_IJNSR_IS1I_SC_EENSR_ISG_SC_EEEEEaSI_aSI_NS1D_6fusion15FusionCallbacksIS1H_NS1N_17LinearCombinationIaiaiLNS_15FloatRoundStyleE2EEES1J_S1M_JEEENS4_5SM1004TMEM4LOAD26SM100_TMEM_LOAD_32dp32b64xENS4_13SM90_TMA_LOADES19_NS4_39AutoVectorizingCopyWithAssumedAlignmentILi128EEENS4_14SM90_TMA_STOREES19_S1Z_S1Z_EEEvvEEEEvNT_6ParamsE)
        /*0044*/ 	.word	0x00000000
.L_29:


//--------------------- .nv.compat                --------------------------
	.section	.nv.compat,"",@"SHT_CUDA_COMPAT_INFO"
	.align	4
        /*0000*/ 	.byte	0x02, 0x09, 0x01, 0x00, 0x02, 0x02, 0x03, 0x00, 0x02, 0x05, 0x06, 0x00, 0x03, 0x07, 0x01, 0x01
        /*0010*/ 	.byte	0x02, 0x03, 0x01, 0x00, 0x02, 0x06, 0x01, 0x00, 0x04, 0x0b, 0x08, 0x00, 0x01, 0x00, 0x00, 0x00
        /*0020*/ 	.byte	0x00, 0x00, 0x00, 0x00


//--------------------- .nv.info._ZN7cutlass13device_kernelINS_4gemm6kernel13GemmUniversalIN4cute5tupleIJiiiiEEENS1_10collective13CollectiveMmaINS1_35MainloopSm100TmaUmmaWarpSpecializedILi20ELi2ELi4ENS5_IJNS4_1CILi2EEESB_NSA_ILi1EEEEEEEENS5_IJNSA_ILi256EEENSA_ILi64EEESG_EEEaNS5_IJlSC_lEEEaSI_NS4_8TiledMMAINS4_8MMA_AtomIJNS4_21SM100_MMA_S8_2x1SM_SSIaaiLi256ELi64ELNS4_4UMMA5MajorE0ELSN_0ELNSM_8SaturateE0EEEEEENS4_6LayoutINS5_IJSC_SC_SC_EEENS5_IJNSA_ILi0EEEST_ST_EEEEENS5_IJNS4_10UnderscoreESW_SW_EEEEENS4_28SM100_TMA_2SM_LOAD_MULTICASTENS4_14ComposedLayoutINS4_7SwizzleILi2ELi4ELi3EEENS4_18smem_ptr_flag_bitsILi8EEENSR_INS5_IJNSA_ILi8EEESG_EEENS5_IJSG_SC_EEEEEEEvNS4_8identityENS4_18SM100_TMA_2SM_LOADES19_vS1A_EENS_8epilogue10collective18CollectiveEpilogueINS1D_23Sm100TmaWarpSpecializedILi1ELi1ELi64ELb0ELb0EEEJNS5_IJNSA_ILi128EEESG_SG_EEENS5_IJNSR_IS1I_SC_EENSR_ISG_SC_EEEEEaSI_aSI_NS1D_6fusion15FusionCallbacksIS1H_NS1N_17LinearCombinationIaiaiLNS_15FloatRoundStyleE2EEES1J_S1M_JEEENS4_5SM1004TMEM4LOAD26SM100_TMEM_LOAD_32dp32b64xENS4_13SM90_TMA_LOADES19_NS4_39AutoVectorizingCopyWithAssumedAlignmentILi128EEENS4_14SM90_TMA_STOREES19_S1Z_S1Z_EEEvvEEEEvNT_6ParamsE --------------------------
	.section	.nv.info._ZN7cutlass13device_kernelINS_4gemm6kernel13GemmUniversalIN4cute5tupleIJiiiiEEENS1_10collective13CollectiveMmaINS1_35MainloopSm100TmaUmmaWarpSpecializedILi20ELi2ELi4ENS5_IJNS4_1CILi2EEESB_NSA_ILi1EEEEEEEENS5_IJNSA_ILi256EEENSA_ILi64EEESG_EEEaNS5_IJlSC_lEEEaSI_NS4_8TiledMMAINS4_8MMA_AtomIJNS4_21SM100_MMA_S8_2x1SM_SSIaaiLi256ELi64ELNS4_4UMMA5MajorE0ELSN_0ELNSM_8SaturateE0EEEEEENS4_6LayoutINS5_IJSC_SC_SC_EEENS5_IJNSA_ILi0EEEST_ST_EEEEENS5_IJNS4_10UnderscoreESW_SW_EEEEENS4_28SM100_TMA_2SM_LOAD_MULTICASTENS4_14ComposedLayoutINS4_7SwizzleILi2ELi4ELi3EEENS4_18smem_ptr_flag_bitsILi8EEENSR_INS5_IJNSA_ILi8EEESG_EEENS5_IJSG_SC_EEEEEEEvNS4_8identityENS4_18SM100_TMA_2SM_LOADES19_vS1A_EENS_8epilogue10collective18CollectiveEpilogueINS1D_23Sm100TmaWarpSpecializedILi1ELi1ELi64ELb0ELb0EEEJNS5_IJNSA_ILi128EEESG_SG_EEENS5_IJNSR_IS1I_SC_EENSR_ISG_SC_EEEEEaSI_aSI_NS1D_6fusion15FusionCallbacksIS1H_NS1N_17LinearCombinationIaiaiLNS_15FloatRoundStyleE2EEES1J_S1M_JEEENS4_5SM1004TMEM4LOAD26SM100_TMEM_LOAD_32dp32b64xENS4_13SM90_TMA_LOADES19_NS4_39AutoVectorizingCopyWithAssumedAlignmentILi128EEENS4_14SM90_TMA_STOREES19_S1Z_S1Z_EEEvvEEEEvNT_6ParamsE,"",@"SHT_CUDA_INFO"
	.sectionflags	@""
	.align	4


	//----- nvinfo : EIATTR_CUDA_API_VERSION
	.align		4
        /*0000*/ 	.byte	0x04, 0x37
        /*0002*/ 	.short	(.L_31 - .L_30)
.L_30:
        /*0004*/ 	.word	0x00000082


	//----- nvinfo : EIATTR_KPARAM_INFO
	.align		4
.L_31:
        /*0008*/ 	.byte	0x04, 0x17
        /*000a*/ 	.short	(.L_33 - .L_32)
.L_32:
        /*000c*/ 	.word	0x00000000
        /*0010*/ 	.short	0x0000
        /*0012*/ 	.short	0x0000
        /*0014*/ 	.byte	0x00, 0xf0, 0x01, 0x20


	//----- nvinfo : EIATTR_AT_ENTRY_FRAGMENTS
	.align		4
.L_33:
        /*0018*/ 	.byte	0x04, 0x4f
        /*001a*/ 	.short	(.L_35 - .L_34)


	//   ....[0]....
.L_34:
        /*001c*/ 	.word	0x00000007


	//----- nvinfo : EIATTR_RESERVED_SMEM_USED
	.align		4
.L_35:
        /*0020*/ 	.byte	0x01, 0x41
	.zero		2


	//----- nvinfo : EIATTR_SPARSE_MMA_MASK
	.align		4
        /*0024*/ 	.byte	0x03, 0x50
        /*0026*/ 	.short	0x0000


	//----- nvinfo : EIATTR_TCGEN05_2CTA_USED
	.align		4
        /*0028*/ 	.byte	0x01, 0x52
	.zero		2


	//----- nvinfo : EIATTR_MAXREG_COUNT
	.align		4
        /*002c*/ 	.byte	0x03, 0x1b
        /*002e*/ 	.short	0x00ff


	//----- nvinfo : EIATTR_NUM_BARRIERS
	.align		4
        /*0030*/ 	.byte	0x02, 0x4c
        /*0032*/ 	.byte	0x07
	.zero		1


	//----- nvinfo : EIATTR_EXTERNS
	.align		4
        /*0034*/ 	.byte	0x04, 0x0f
        /*0036*/ 	.short	(.L_37 - .L_36)


	//   ....[0]....
	.align		4
.L_36:
        /*0038*/ 	.word	index@(__assertfail)


	//----- nvinfo : EIATTR_MERCURY_ISA_VERSION
	.align		4
.L_37:
        /*003c*/ 	.byte	0x03, 0x5f
        /*003e*/ 	.short	0x0101


	//----- nvinfo : EIATTR_INT_WARP_WIDE_INSTR_OFFSETS
	.align		4
        /*0040*/ 	.byte	0x04, 0x31
        /*0042*/ 	.short	(.L_39 - .L_38)


	//   ....[0]....
.L_38:
        /*0044*/ 	.word	0x00000f30


	//   ....[1]....
        /*0048*/ 	.word	0x00000fd0


	//   ....[2]....
        /*004c*/ 	.word	0x00004c90


	//   ....[3]....
        /*0050*/ 	.word	0x00004cc0


	//   ....[4]....
        /*0054*/ 	.word	0x00004ce0


	//   ....[5]....
        /*0058*/ 	.word	0x00005810


	//   ....[6]....
        /*005c*/ 	.word	0x000058c0


	//----- nvinfo : EIATTR_COOP_GROUP_MASK_REGIDS
	.align		4
.L_39:
        /*0060*/ 	.byte	0x04, 0x29
        /*0062*/ 	.short	(.L_41 - .L_40)


	//   ....[0]....
.L_40:
        /*0064*/ 	.word	0xffffffff


	//   ....[1]....
        /*0068*/ 	.word	0xffffffff


	//   ....[2]....
        /*006c*/ 	.word	0xffffffff


	//   ....[3]....
        /*0070*/ 	.word	0xffffffff


	//   ....[4]....
        /*0074*/ 	.word	0xffffffff


	//   ....[5]....
        /*0078*/ 	.word	0xffffffff


	//   ....[6]....
        /*007c*/ 	.word	0xffffffff


	//   ....[7]....
        /*0080*/ 	.word	0xffffffff


	//   ....[8]....
        /*0084*/ 	.word	0xffffffff


	//   ....[9]....
        /*0088*/ 	.word	0xffffffff


	//   ....[10]....
        /*008c*/ 	.word	0xffffffff


	//   ....[11]....
        /*0090*/ 	.word	0xffffffff


	//   ....[12]....
        /*0094*/ 	.word	0xffffffff


	//   ....[13]....
        /*0098*/ 	.word	0xffffffff


	//----- nvinfo : EIATTR_COOP_GROUP_INSTR_OFFSETS
	.align		4
.L_41:
        /*009c*/ 	.byte	0x04, 0x28
        /*009e*/ 	.short	(.L_43 - .L_42)


	//   ....[0]....
.L_42:
        /*00a0*/ 	.word	0x000000b0


	//   ....[1]....
        /*00a4*/ 	.word	0x00000510


	//   ....[2]....
        /*00a8*/ 	.word	0x00000900


	//   ....[3]....
        /*00ac*/ 	.word	0x00000a30


	//   ....[4]....
        /*00b0*/ 	.word	0x00000b20


	//   ....[5]....
        /*00b4*/ 	.word	0x00000c80


	//   ....[6]....
        /*00b8*/ 	.word	0x00000e10


	//   ....[7]....
        /*00bc*/ 	.word	0x00001050


	//   ....[8]....
        /*00c0*/ 	.word	0x000023b0


	//   ....[9]....
        /*00c4*/ 	.word	0x00003b50


	//   ....[10]....
        /*00c8*/ 	.word	0x00004020


	//   ....[11]....
        /*00cc*/ 	.word	0x00004050


	//   ....[12]....
        /*00d0*/ 	.word	0x00004b90


	//   ....[13]....
        /*00d4*/ 	.word	0x00004da0


	//----- nvinfo : EIATTR_VRC_CTA_INIT_COUNT
	.align		4
.L_43:
        /*00d8*/ 	.byte	0x02, 0x4a
        /*00da*/ 	.byte	0x80
	.zero		1


	//----- nvinfo : EIATTR_SYSCALL_OFFSETS
	.align		4
        /*00dc*/ 	.byte	0x04, 0x46
        /*00de*/ 	.short	(.L_45 - .L_44)


	//   ....[0]....
.L_44:
        /*00e0*/ 	.word	0x00006430


	//   ....[1]....
        /*00e4*/ 	.word	0x00006570


	//   ....[2]....
        /*00e8*/ 	.word	0x00006d30


	//----- nvinfo : EIATTR_MBARRIER_INSTR_OFFSETS
	.align		4
.L_45:
        /*00ec*/ 	.byte	0x04, 0x39
        /*00ee*/ 	.short	(.L_47 - .L_46)


	//   ....[0]....
.L_46:
        /*00f0*/ 	.word	0x00000660
        /*00f4*/ 	.word	0x000000ff
        /*00f8*/ 	.word	0x00000000
        /*00fc*/ 	.short	0x0100
        /*00fe*/ 	.byte	0x04
	.zero		1


	//   ....[1]....
        /*0100*/ 	.word	0x00000670
        /*0104*/ 	.word	0x000000ff
        /*0108*/ 	.word	0x000000a0
        /*010c*/ 	.short	0x0100
        /*010e*/ 	.byte	0x04
	.zero		1


	//   ....[2]....
        /*0110*/ 	.word	0x00000680
        /*0114*/ 	.word	0x000000ff
        /*0118*/ 	.word	0x00000008
        /*011c*/ 	.short	0x0100
        /*011e*/ 	.byte	0x04
	.zero		1


	//   ....[3]....
        /*0120*/ 	.word	0x00000690
        /*0124*/ 	.word	0x000000ff
        /*0128*/ 	.word	0x000000a8
        /*012c*/ 	.short	0x0100
        /*012e*/ 	.byte	0x04
	.zero		1


	//   ....[4]....
        /*0130*/ 	.word	0x000006a0
        /*0134*/ 	.word	0x000000ff
        /*0138*/ 	.word	0x00000010
        /*013c*/ 	.short	0x0100
        /*013e*/ 	.byte	0x04
	.zero		1


	//   ....[5]....
        /*0140*/ 	.word	0x000006b0
        /*0144*/ 	.word	0x000000ff
        /*0148*/ 	.word	0x000000b0
        /*014c*/ 	.short	0x0100
        /*014e*/ 	.byte	0x04
	.zero		1


	//   ....[6]....
        /*0150*/ 	.word	0x000006c0
        /*0154*/ 	.word	0x000000ff
        /*0158*/ 	.word	0x00000018
        /*015c*/ 	.short	0x0100
        /*015e*/ 	.byte	0x04
	.zero		1


	//   ....[7]....
        /*0160*/ 	.word	0x000006d0
        /*0164*/ 	.word	0x000000ff
        /*0168*/ 	.word	0x000000b8
        /*016c*/ 	.short	0x0100
        /*016e*/ 	.byte	0x04
	.zero		1


	//   ....[8]....
        /*0170*/ 	.word	0x000006e0
        /*0174*/ 	.word	0x000000ff
        /*0178*/ 	.word	0x00000020
        /*017c*/ 	.short	0x0100
        /*017e*/ 	.byte	0x04
	.zero		1


	//   ....[9]....
        /*0180*/ 	.word	0x000006f0
        /*0184*/ 	.word	0x000000ff
        /*0188*/ 	.word	0x000000c0
        /*018c*/ 	.short	0x0100
        /*018e*/ 	.byte	0x04
	.zero		1


	//   ....[10]....
        /*0190*/ 	.word	0x00000700
        /*0194*/ 	.word	0x000000ff
        /*0198*/ 	.word	0x00000028
        /*019c*/ 	.short	0x0100
        /*019e*/ 	.byte	0x04
	.zero		1


	//   ....[11]....
        /*01a0*/ 	.word	0x00000710
        /*01a4*/ 	.word	0x000000ff
        /*01a8*/ 	.word	0x000000c8
        /*01ac*/ 	.short	0x0100
        /*01ae*/ 	.byte	0x04
	.zero		1


	//   ....[12]....
        /*01b0*/ 	.word	0x00000720
        /*01b4*/ 	.word	0x000000ff
        /*01b8*/ 	.word	0x00000030
        /*01bc*/ 	.short	0x0100
        /*01be*/ 	.byte	0x04
	.zero		1


	//   ....[13]....
        /*01c0*/ 	.word	0x00000730
        /*01c4*/ 	.word	0x000000ff
        /*01c8*/ 	.word	0x000000d0
        /*01cc*/ 	.short	0x0100
        /*01ce*/ 	.byte	0x04
	.zero		1


	//   ....[14]....
        /*01d0*/ 	.word	0x00000740
        /*01d4*/ 	.word	0x000000ff
        /*01d8*/ 	.word	0x00000038
        /*01dc*/ 	.short	0x0100
        /*01de*/ 	.byte	0x04
	.zero		1


	//   ....[15]....
        /*01e0*/ 	.word	0x00000750
        /*01e4*/ 	.word	0x000000ff
        /*01e8*/ 	.word	0x000000d8
        /*01ec*/ 	.short	0x0100
        /*01ee*/ 	.byte	0x04
	.zero		1


	//   ....[16]....
        /*01f0*/ 	.word	0x00000760
        /*01f4*/ 	.word	0x000000ff
        /*01f8*/ 	.word	0x00000040
        /*01fc*/ 	.short	0x0100
        /*01fe*/ 	.byte	0x04
	.zero		1


	//   ....[17]....
        /*0200*/ 	.word	0x00000770
        /*0204*/ 	.word	0x000000ff
        /*0208*/ 	.word	0x000000e0
        /*020c*/ 	.short	0x0100
        /*020e*/ 	.byte	0x04
	.zero		1


	//   ....[18]....
        /*0210*/ 	.word	0x00000780
        /*0214*/ 	.word	0x000000ff
        /*0218*/ 	.word	0x00000048
        /*021c*/ 	.short	0x0100
        /*021e*/ 	.byte	0x04
	.zero		1


	//   ....[19]....
        /*0220*/ 	.word	0x00000790
        /*0224*/ 	.word	0x000000ff
        /*0228*/ 	.word	0x000000e8
        /*022c*/ 	.short	0x0100
        /*022e*/ 	.byte	0x04
	.zero		1


	//   ....[20]....
        /*0230*/ 	.word	0x000007a0
        /*0234*/ 	.word	0x000000ff
        /*0238*/ 	.word	0x00000050
        /*023c*/ 	.short	0x0100
        /*023e*/ 	.byte	0x04
	.zero		1


	//   ....[21]....
        /*0240*/ 	.word	0x000007b0
        /*0244*/ 	.word	0x000000ff
        /*0248*/ 	.word	0x000000f0
        /*024c*/ 	.short	0x0100
        /*024e*/ 	.byte	0x04
	.zero		1


	//   ....[22]....
        /*0250*/ 	.word	0x000007c0
        /*0254*/ 	.word	0x000000ff
        /*0258*/ 	.word	0x00000058
        /*025c*/ 	.short	0x0100
        /*025e*/ 	.byte	0x04
	.zero		1


	//   ....[23]....
        /*0260*/ 	.word	0x000007d0
        /*0264*/ 	.word	0x000000ff
        /*0268*/ 	.word	0x000000f8
        /*026c*/ 	.short	0x0100
        /*026e*/ 	.byte	0x04
	.zero		1


	//   ....[24]....
        /*0270*/ 	.word	0x000007e0
        /*0274*/ 	.word	0x000000ff
        /*0278*/ 	.word	0x00000060
        /*027c*/ 	.short	0x0100
        /*027e*/ 	.byte	0x04
	.zero		1


	//   ....[25]....
        /*0280*/ 	.word	0x000007f0
        /*0284*/ 	.word	0x000000ff
        /*0288*/ 	.word	0x00000100
        /*028c*/ 	.short	0x0100
        /*028e*/ 	.byte	0x04
	.zero		1


	//   ....[26]....
        /*0290*/ 	.word	0x00000800
        /*0294*/ 	.word	0x000000ff
        /*0298*/ 	.word	0x00000068
        /*029c*/ 	.short	0x0100
        /*029e*/ 	.byte	0x04
	.zero		1


	//   ....[27]....
        /*02a0*/ 	.word	0x00000810
        /*02a4*/ 	.word	0x000000ff
        /*02a8*/ 	.word	0x00000108
        /*02ac*/ 	.short	0x0100
        /*02ae*/ 	.byte	0x04
	.zero		1


	//   ....[28]....
        /*02b0*/ 	.word	0x00000820
        /*02b4*/ 	.word	0x000000ff
        /*02b8*/ 	.word	0x00000070
        /*02bc*/ 	.short	0x0100
        /*02be*/ 	.byte	0x04
	.zero		1


	//   ....[29]....
        /*02c0*/ 	.word	0x00000830
        /*02c4*/ 	.word	0x000000ff
        /*02c8*/ 	.word	0x00000110
        /*02cc*/ 	.short	0x0100
        /*02ce*/ 	.byte	0x04
	.zero		1


	//   ....[30]....
        /*02d0*/ 	.word	0x00000840
        /*02d4*/ 	.word	0x000000ff
        /*02d8*/ 	.word	0x00000078
        /*02dc*/ 	.short	0x0100
        /*02de*/ 	.byte	0x04
	.zero		1


	//   ....[31]....
        /*02e0*/ 	.word	0x00000850
        /*02e4*/ 	.word	0x000000ff
        /*02e8*/ 	.word	0x00000118
        /*02ec*/ 	.short	0x0100
        /*02ee*/ 	.byte	0x04
	.zero		1


	//   ....[32]....
        /*02f0*/ 	.word	0x00000860
        /*02f4*/ 	.word	0x000000ff
        /*02f8*/ 	.word	0x00000080
        /*02fc*/ 	.short	0x0100
        /*02fe*/ 	.byte	0x04
	.zero		1


	//   ....[33]....
        /*0300*/ 	.word	0x00000870
        /*0304*/ 	.word	0x000000ff
        /*0308*/ 	.word	0x00000120
        /*030c*/ 	.short	0x0100
        /*030e*/ 	.byte	0x04
	.zero		1


	//   ....[34]....
        /*0310*/ 	.word	0x00000880
        /*0314*/ 	.word	0x000000ff
        /*0318*/ 	.word	0x00000088
        /*031c*/ 	.short	0x0100
        /*031e*/ 	.byte	0x04
	.zero		1


	//   ....[35]....
        /*0320*/ 	.word	0x00000890
        /*0324*/ 	.word	0x000000ff
        /*0328*/ 	.word	0x00000128
        /*032c*/ 	.short	0x0100
        /*032e*/ 	.byte	0x04
	.zero		1


	//   ....[36]....
        /*0330*/ 	.word	0x000008a0
        /*0334*/ 	.word	0x000000ff
        /*0338*/ 	.word	0x00000090
        /*033c*/ 	.short	0x0100
        /*033e*/ 	.byte	0x04
	.zero		1


	//   ....[37]....
        /*0340*/ 	.word	0x000008b0
        /*0344*/ 	.word	0x000000ff
        /*0348*/ 	.word	0x00000130
        /*034c*/ 	.short	0x0100
        /*034e*/ 	.byte	0x04
	.zero		1


	//   ....[38]....
        /*0350*/ 	.word	0x000008c0
        /*0354*/ 	.word	0x000000ff
        /*0358*/ 	.word	0x00000098
        /*035c*/ 	.short	0x0100
        /*035e*/ 	.byte	0x04
	.zero		1


	//   ....[39]....
        /*0360*/ 	.word	0x000008d0
        /*0364*/ 	.word	0x000000ff
        /*0368*/ 	.word	0x00000138
        /*036c*/ 	.short	0x0100
        /*036e*/ 	.byte	0x04
	.zero		1


	//   ....[40]....
        /*0370*/ 	.word	0x00000a00
        /*0374*/ 	.word	0x000000ff
        /*0378*/ 	.word	0x00000140
        /*037c*/ 	.short	0x0100
        /*037e*/ 	.byte	0x04
	.zero		1


	//   ....[41]....
        /*0380*/ 	.word	0x00000a10
        /*0384*/ 	.word	0x000000ff
        /*0388*/ 	.word	0x00000148
        /*038c*/ 	.short	0x0100
        /*038e*/ 	.byte	0x04
	.zero		1


	//   ....[42]....
        /*0390*/ 	.word	0x00000af0
        /*0394*/ 	.word	0x000000ff
        /*0398*/ 	.word	0x00000150
        /*039c*/ 	.short	0x0100
        /*039e*/ 	.byte	0x06
	.zero		1


	//   ....[43]....
        /*03a0*/ 	.word	0x00000b00
        /*03a4*/ 	.word	0x000000ff
        /*03a8*/ 	.word	0x00000158
        /*03ac*/ 	.short	0x0100
        /*03ae*/ 	.byte	0x06
	.zero		1


	//   ....[44]....
        /*03b0*/ 	.word	0x00000c30
        /*03b4*/ 	.word	0x000000ff
        /*03b8*/ 	.word	0x00000160
        /*03bc*/ 	.short	0x0100
        /*03be*/ 	.byte	0x06
	.zero		1


	//   ....[45]....
        /*03c0*/ 	.word	0x00000c40
        /*03c4*/ 	.word	0x000000ff
        /*03c8*/ 	.word	0x00000170
        /*03cc*/ 	.short	0x0100
        /*03ce*/ 	.byte	0x06
	.zero		1


	//   ....[46]....
        /*03d0*/ 	.word	0x00000c50
        /*03d4*/ 	.word	0x000000ff
        /*03d8*/ 	.word	0x00000168
        /*03dc*/ 	.short	0x0100
        /*03de*/ 	.byte	0x06
	.zero		1


	//   ....[47]....
        /*03e0*/ 	.word	0x00000c60
        /*03e4*/ 	.word	0x000000ff
        /*03e8*/ 	.word	0x00000178
        /*03ec*/ 	.short	0x0100
        /*03ee*/ 	.byte	0x06
	.zero		1


	//   ....[48]....
        /*03f0*/ 	.word	0x00000d80
        /*03f4*/ 	.word	0x000000ff
        /*03f8*/ 	.word	0x00000180
        /*03fc*/ 	.short	0x0100
        /*03fe*/ 	.byte	0x04
	.zero		1


	//   ....[49]....
        /*0400*/ 	.word	0x00000d90
        /*0404*/ 	.word	0x000000ff
        /*0408*/ 	.word	0x000001a0
        /*040c*/ 	.short	0x0100
        /*040e*/ 	.byte	0x04
	.zero		1


	//   ....[50]....
        /*0410*/ 	.word	0x00000da0
        /*0414*/ 	.word	0x000000ff
        /*0418*/ 	.word	0x00000188
        /*041c*/ 	.short	0x0100
        /*041e*/ 	.byte	0x04
	.zero		1


	//   ....[51]....
        /*0420*/ 	.word	0x00000db0
        /*0424*/ 	.word	0x000000ff
        /*0428*/ 	.word	0x000001a8
        /*042c*/ 	.short	0x0100
        /*042e*/ 	.byte	0x04
	.zero		1


	//   ....[52]....
        /*0430*/ 	.word	0x00000dc0
        /*0434*/ 	.word	0x000000ff
        /*0438*/ 	.word	0x00000190
        /*043c*/ 	.short	0x0100
        /*043e*/ 	.byte	0x04
	.zero		1


	//   ....[53]....
        /*0440*/ 	.word	0x00000dd0
        /*0444*/ 	.word	0x000000ff
        /*0448*/ 	.word	0x000001b0
        /*044c*/ 	.short	0x0100
        /*044e*/ 	.byte	0x04
	.zero		1


	//   ....[54]....
        /*0450*/ 	.word	0x00000de0
        /*0454*/ 	.word	0x000000ff
        /*0458*/ 	.word	0x00000198
        /*045c*/ 	.short	0x0100
        /*045e*/ 	.byte	0x04
	.zero		1


	//   ....[55]....
        /*0460*/ 	.word	0x00000df0
        /*0464*/ 	.word	0x000000ff
        /*0468*/ 	.word	0x000001b8
        /*046c*/ 	.short	0x0100
        /*046e*/ 	.byte	0x04
	.zero		1


	//   ....[56]....
        /*0470*/ 	.word	0x00000ee0
        /*0474*/ 	.word	0x000000ff
        /*0478*/ 	.word	0x000001c0
        /*047c*/ 	.short	0x0100
        /*047e*/ 	.byte	0x04
	.zero		1


	//   ....[57]....
        /*0480*/ 	.word	0x00000ef0
        /*0484*/ 	.word	0x000000ff
        /*0488*/ 	.word	0x000001d0
        /*048c*/ 	.short	0x0100
        /*048e*/ 	.byte	0x04
	.zero		1


	//   ....[58]....
        /*0490*/ 	.word	0x00000f00
        /*0494*/ 	.word	0x000000ff
        /*0498*/ 	.word	0x000001c8
        /*049c*/ 	.short	0x0100
        /*049e*/ 	.byte	0x04
	.zero		1


	//   ....[59]....
        /*04a0*/ 	.word	0x00000f10
        /*04a4*/ 	.word	0x000000ff
        /*04a8*/ 	.word	0x000001d8
        /*04ac*/ 	.short	0x0100
        /*04ae*/ 	.byte	0x04
	.zero		1


	//   ....[60]....
        /*04b0*/ 	.word	0x00001010
        /*04b4*/ 	.word	0x000000ff
        /*04b8*/ 	.word	0x000001e0
        /*04bc*/ 	.short	0x0100
        /*04be*/ 	.byte	0x06
	.zero		1


	//   ....[61]....
        /*04c0*/ 	.word	0x00001bd0
        /*04c4*/ 	.word	0x00000000
        /*04c8*/ 	.word	0x000001d0
        /*04cc*/ 	.short	0x010a
        /*04ce*/ 	.byte	0xff
	.zero		1


	//   ....[62]....
        /*04d0*/ 	.word	0x00001c00
        /*04d4*/ 	.word	0x00000000
        /*04d8*/ 	.word	0x000001c0
        /*04dc*/ 	.short	0x0101
        /*04de*/ 	.byte	0xff
	.zero		1


	//   ....[63]....
        /*04e0*/ 	.word	0x00001cc0
        /*04e4*/ 	.word	0x000000ff
        /*04e8*/ 	.word	0x000000a0
        /*04ec*/ 	.short	0x010a
        /*04ee*/ 	.byte	0x04
	.zero		1


	//   ....[64]....
        /*04f0*/ 	.word	0x00001d90
        /*04f4*/ 	.word	0x000000ff
        /*04f8*/ 	.word	0x000000a0
        /*04fc*/ 	.short	0x010a
        /*04fe*/ 	.byte	0x21
	.zero		1


	//   ....[65]....
        /*0500*/ 	.word	0x00001f50
        /*0504*/ 	.word	0x000000ff
        /*0508*/ 	.word	0x000000a0
        /*050c*/ 	.short	0x010a
        /*050e*/ 	.byte	0x07
	.zero		1


	//   ....[66]....
        /*0510*/ 	.word	0x00002050
        /*0514*/ 	.word	0x000000ff
        /*0518*/ 	.word	0x00000158
        /*051c*/ 	.short	0x0101
        /*051e*/ 	.byte	0x06
	.zero		1


	//   ....[67]....
        /*0520*/ 	.word	0x00002070
        /*0524*/ 	.word	0x000000ff
        /*0528*/ 	.word	0x000000a0
        /*052c*/ 	.short	0x010a
        /*052e*/ 	.byte	0x04
	.zero		1


	//   ....[68]....
        /*0530*/ 	.word	0x000020f0
        /*0534*/ 	.word	0x000000ff
        /*0538*/ 	.word	0x000000a0
        /*053c*/ 	.short	0x010a
        /*053e*/ 	.byte	0x11
	.zero		1


	//   ....[69]....
        /*0540*/ 	.word	0x00002280
        /*0544*/ 	.word	0x000000ff
        /*0548*/ 	.word	0x000000a0
        /*054c*/ 	.short	0x010a
        /*054e*/ 	.byte	0x08
	.zero		1


	//   ....[70]....
        /*0550*/ 	.word	0x000023e0
        /*0554*/ 	.word	0x00000003
        /*0558*/ 	.word	0x00000160
        /*055c*/ 	.short	0x010a
        /*055e*/ 	.byte	0xff
	.zero		1


	//   ....[71]....
        /*0560*/ 	.word	0x00002530
        /*0564*/ 	.word	0x00000000
        /*0568*/ 	.word	0x00000000
        /*056c*/ 	.short	0x0101
        /*056e*/ 	.byte	0xff
	.zero		1


	//   ....[72]....
        /*0570*/ 	.word	0x00002ad0
        /*0574*/ 	.word	0x000000ff
        /*0578*/ 	.word	0x00000000
        /*057c*/ 	.short	0x010a
        /*057e*/ 	.byte	0x04
	.zero		1


	//   ....[73]....
        /*0580*/ 	.word	0x00002b60
        /*0584*/ 	.word	0x000000ff
        /*0588*/ 	.word	0x00000000
        /*058c*/ 	.short	0x010a
        /*058e*/ 	.byte	0x05
	.zero		1


	//   ....[74]....
        /*0590*/ 	.word	0x00002bf0
        /*0594*/ 	.word	0x000000ff
        /*0598*/ 	.word	0x00000000
        /*059c*/ 	.short	0x010a
        /*059e*/ 	.byte	0x05
	.zero		1


	//   ....[75]....
        /*05a0*/ 	.word	0x00002c80
        /*05a4*/ 	.word	0x000000ff
        /*05a8*/ 	.word	0x00000000
        /*05ac*/ 	.short	0x010a
        /*05ae*/ 	.byte	0x05
	.zero		1


	//   ....[76]....
        /*05b0*/ 	.word	0x00002d10
        /*05b4*/ 	.word	0x000000ff
        /*05b8*/ 	.word	0x00000000
        /*05bc*/ 	.short	0x010a
        /*05be*/ 	.byte	0x05
	.zero		1


	//   ....[77]....
        /*05c0*/ 	.word	0x00002da0
        /*05c4*/ 	.word	0x000000ff
        /*05c8*/ 	.word	0x00000000
        /*05cc*/ 	.short	0x010a
        /*05ce*/ 	.byte	0x05
	.zero		1


	//   ....[78]....
        /*05d0*/ 	.word	0x00002e30
        /*05d4*/ 	.word	0x000000ff
        /*05d8*/ 	.word	0x00000000
        /*05dc*/ 	.short	0x010a
        /*05de*/ 	.byte	0x05
	.zero		1


	//   ....[79]....
        /*05e0*/ 	.word	0x00002ec0
        /*05e4*/ 	.word	0x000000ff
        /*05e8*/ 	.word	0x00000000
        /*05ec*/ 	.short	0x010a
        /*05ee*/ 	.byte	0x05
	.zero		1


	//   ....[80]....
        /*05f0*/ 	.word	0x00002f50
        /*05f4*/ 	.word	0x000000ff
        /*05f8*/ 	.word	0x00000000
        /*05fc*/ 	.short	0x010a
        /*05fe*/ 	.byte	0x05
	.zero		1


	//   ....[81]....
        /*0600*/ 	.word	0x00002fe0
        /*0604*/ 	.word	0x000000ff
        /*0608*/ 	.word	0x00000000
        /*060c*/ 	.short	0x010a
        /*060e*/ 	.byte	0x05
	.zero		1


	//   ....[82]....
        /*0610*/ 	.word	0x00003070
        /*0614*/ 	.word	0x000000ff
        /*0618*/ 	.word	0x00000000
        /*061c*/ 	.short	0x010a
        /*061e*/ 	.byte	0x05
	.zero		1


	//   ....[83]....
        /*0620*/ 	.word	0x00003100
        /*0624*/ 	.word	0x000000ff
        /*0628*/ 	.word	0x00000000
        /*062c*/ 	.short	0x010a
        /*062e*/ 	.byte	0x05
	.zero		1


	//   ....[84]....
        /*0630*/ 	.word	0x00003190
        /*0634*/ 	.word	0x000000ff
        /*0638*/ 	.word	0x00000000
        /*063c*/ 	.short	0x010a
        /*063e*/ 	.byte	0x05
	.zero		1


	//   ....[85]....
        /*0640*/ 	.word	0x00003220
        /*0644*/ 	.word	0x000000ff
        /*0648*/ 	.word	0x00000000
        /*064c*/ 	.short	0x010a
        /*064e*/ 	.byte	0x05
	.zero		1


	//   ....[86]....
        /*0650*/ 	.word	0x000032b0
        /*0654*/ 	.word	0x000000ff
        /*0658*/ 	.word	0x00000000
        /*065c*/ 	.short	0x010a
        /*065e*/ 	.byte	0x05
	.zero		1


	//   ....[87]....
        /*0660*/ 	.word	0x00003340
        /*0664*/ 	.word	0x000000ff
        /*0668*/ 	.word	0x00000000
        /*066c*/ 	.short	0x010a
        /*066e*/ 	.byte	0x05
	.zero		1


	//   ....[88]....
        /*0670*/ 	.word	0x000033d0
        /*0674*/ 	.word	0x000000ff
        /*0678*/ 	.word	0x00000000
        /*067c*/ 	.short	0x010a
        /*067e*/ 	.byte	0x05
	.zero		1


	//   ....[89]....
        /*0680*/ 	.word	0x00003460
        /*0684*/ 	.word	0x000000ff
        /*0688*/ 	.word	0x00000000
        /*068c*/ 	.short	0x010a
        /*068e*/ 	.byte	0x05
	.zero		1


	//   ....[90]....
        /*0690*/ 	.word	0x000034f0
        /*0694*/ 	.word	0x000000ff
        /*0698*/ 	.word	0x00000000
        /*069c*/ 	.short	0x010a
        /*069e*/ 	.byte	0x05
	.zero		1


	//   ....[91]....
        /*06a0*/ 	.word	0x00003590
        /*06a4*/ 	.word	0x00000000
        /*06a8*/ 	.word	0x00000000
        /*06ac*/ 	.short	0x010a
        /*06ae*/ 	.byte	0xff
	.zero		1


	//   ....[92]....
        /*06b0*/ 	.word	0x000036b0
        /*06b4*/ 	.word	0x00000002
        /*06b8*/ 	.word	0x000001c0
        /*06bc*/ 	.short	0x010a
        /*06be*/ 	.byte	0xff
	.zero		1


	//   ....[93]....
        /*06c0*/ 	.word	0x00003720
        /*06c4*/ 	.word	0x00000002
        /*06c8*/ 	.word	0x00000000
        /*06cc*/ 	.short	0x0101
        /*06ce*/ 	.byte	0xff
	.zero		1


	//   ....[94]....
        /*06d0*/ 	.word	0x00003740
        /*06d4*/ 	.word	0x000000ff
        /*06d8*/ 	.word	0x00000170
        /*06dc*/ 	.short	0x010a
        /*06de*/ 	.byte	0x04
	.zero		1


	//   ....[95]....
        /*06e0*/ 	.word	0x00003860
        /*06e4*/ 	.word	0x00000002
        /*06e8*/ 	.word	0x00000160
        /*06ec*/ 	.short	0x010a
        /*06ee*/ 	.byte	0xff
	.zero		1


	//   ....[96]....
        /*06f0*/ 	.word	0x00003960
        /*06f4*/ 	.word	0x00000002
        /*06f8*/ 	.word	0x00000000
        /*06fc*/ 	.short	0x0101
        /*06fe*/ 	.byte	0xff
	.zero		1


	//   ....[97]....
        /*0700*/ 	.word	0x000039f0
        /*0704*/ 	.word	0x000000ff
        /*0708*/ 	.word	0x00000170
        /*070c*/ 	.short	0x0106
        /*070e*/ 	.byte	0x04
	.zero		1


	//   ....[98]....
        /*0710*/ 	.word	0x00003a10
        /*0714*/ 	.word	0x000000ff
        /*0718*/ 	.word	0x00000170
        /*071c*/ 	.short	0x010a
        /*071e*/ 	.byte	0x04
	.zero		1


	//   ....[99]....
        /*0720*/ 	.word	0x00003aa0
        /*0724*/ 	.word	0x000000ff
        /*0728*/ 	.word	0x00000170
        /*072c*/ 	.short	0x0106
        /*072e*/ 	.byte	0x07
	.zero		1


	//   ....[100]....
        /*0730*/ 	.word	0x00003ae0
        /*0734*/ 	.word	0x00000000
        /*0738*/ 	.word	0x00000170
        /*073c*/ 	.short	0x010a
        /*073e*/ 	.byte	0xff
	.zero		1


	//   ....[101]....
        /*0740*/ 	.word	0x00003d20
        /*0744*/ 	.word	0x000000ff
        /*0748*/ 	.word	0x00000008
        /*074c*/ 	.short	0x010a
        /*074e*/ 	.byte	0x05
	.zero		1


	//   ....[102]....
        /*0750*/ 	.word	0x00003d40
        /*0754*/ 	.word	0x000000ff
        /*0758*/ 	.word	0x00000008
        /*075c*/ 	.short	0x010a
        /*075e*/ 	.byte	0x05
	.zero		1


	//   ....[103]....
        /*0760*/ 	.word	0x00003ed0
        /*0764*/ 	.word	0x000000ff
        /*0768*/ 	.word	0x00000008
        /*076c*/ 	.short	0x010a
        /*076e*/ 	.byte	0x05
	.zero		1


	//   ....[104]....
        /*0770*/ 	.word	0x00003ef0
        /*0774*/ 	.word	0x000000ff
        /*0778*/ 	.word	0x00000008
        /*077c*/ 	.short	0x010a
        /*077e*/ 	.byte	0x05
	.zero		1


	//   ....[105]....
        /*0780*/ 	.word	0x00003fb0
        /*0784*/ 	.word	0x000000ff
        /*0788*/ 	.word	0x00000000
        /*078c*/ 	.short	0x0101
        /*078e*/ 	.byte	0x04
	.zero		1


	//   ....[106]....
        /*0790*/ 	.word	0x000042b0
        /*0794*/ 	.word	0x00000000
        /*0798*/ 	.word	0x00000160
        /*079c*/ 	.short	0x010a
        /*079e*/ 	.byte	0xff
	.zero		1


	//   ....[107]....
        /*07a0*/ 	.word	0x00004370
        /*07a4*/ 	.word	0x00000000
        /*07a8*/ 	.word	0x00000000
        /*07ac*/ 	.short	0x0101
        /*07ae*/ 	.byte	0xff
	.zero		1


	//   ....[108]....
        /*07b0*/ 	.word	0x00004430
        /*07b4*/ 	.word	0x000000ff
        /*07b8*/ 	.word	0x00000000
        /*07bc*/ 	.short	0x010a
        /*07be*/ 	.byte	0x04
	.zero		1


	//   ....[109]....
        /*07c0*/ 	.word	0x00004440
        /*07c4*/ 	.word	0x000000ff
        /*07c8*/ 	.word	0x000001a0
        /*07cc*/ 	.short	0x010a
        /*07ce*/ 	.byte	0x17
	.zero		1


	//   ....[110]....
        /*07d0*/ 	.word	0x000044f0
        /*07d4*/ 	.word	0x000000ff
        /*07d8*/ 	.word	0x00000000
        /*07dc*/ 	.short	0x010a
        /*07de*/ 	.byte	0x05
	.zero		1


	//   ....[111]....
        /*07e0*/ 	.word	0x00004630
        /*07e4*/ 	.word	0x000000ff
        /*07e8*/ 	.word	0x00000000
        /*07ec*/ 	.short	0x010a
        /*07ee*/ 	.byte	0x04
	.zero		1


	//   ....[112]....
        /*07f0*/ 	.word	0x00004880
        /*07f4*/ 	.word	0x000000ff
        /*07f8*/ 	.word	0x00000000
        /*07fc*/ 	.short	0x010a
        /*07fe*/ 	.byte	0x04
	.zero		1


	//   ....[113]....
        /*0800*/ 	.word	0x00004910
        /*0804*/ 	.word	0x000000ff
        /*0808*/ 	.word	0x00000000
        /*080c*/ 	.short	0x010a
        /*080e*/ 	.byte	0x05
	.zero		1


	//   ....[114]....
        /*0810*/ 	.word	0x000049a0
        /*0814*/ 	.word	0x000000ff
        /*0818*/ 	.word	0x00000000
        /*081c*/ 	.short	0x010a
        /*081e*/ 	.byte	0x05
	.zero		1


	//   ....[115]....
        /*0820*/ 	.word	0x00004a40
        /*0824*/ 	.word	0x00000000
        /*0828*/ 	.word	0x00000000
        /*082c*/ 	.short	0x010a
        /*082e*/ 	.byte	0xff
	.zero		1


	//   ....[116]....
        /*0830*/ 	.word	0x00004a80
        /*0834*/ 	.word	0x00000000
        /*0838*/ 	.word	0x00000000
        /*083c*/ 	.short	0x010a
        /*083e*/ 	.byte	0xff
	.zero		1


	//   ....[117]....
        /*0840*/ 	.word	0x00004af0
        /*0844*/ 	.word	0x000000ff
        /*0848*/ 	.word	0x00000000
        /*084c*/ 	.short	0x0101
        /*084e*/ 	.byte	0x04
	.zero		1


	//   ....[118]....
        /*0850*/ 	.word	0x00004b30
        /*0854*/ 	.word	0x000000ff
        /*0858*/ 	.word	0x000001e0
        /*085c*/ 	.short	0x010a
        /*085e*/ 	.byte	0x11
	.zero		1


	//   ....[119]....
        /*0860*/ 	.word	0x00004b80
        /*0864*/ 	.word	0x000000ff
        /*0868*/ 	.word	0x00000000
        /*086c*/ 	.short	0x0101
        /*086e*/ 	.byte	0x04
	.zero		1


	//   ....[120]....
        /*0870*/ 	.word	0x00004ff0
        /*0874*/ 	.word	0x00000007
        /*0878*/ 	.word	0x00000160
        /*087c*/ 	.short	0x010a
        /*087e*/ 	.byte	0xff
	.zero		1


	//   ....[121]....
        /*0880*/ 	.word	0x00005160
        /*0884*/ 	.word	0x00000000
        /*0888*/ 	.word	0x00000000
        /*088c*/ 	.short	0x0101
        /*088e*/ 	.byte	0xff
	.zero		1


	//   ....[122]....
        /*0890*/ 	.word	0x000055d0
        /*0894*/ 	.word	0x000000ff
        /*0898*/ 	.word	0x00000158
        /*089c*/ 	.short	0x010a
        /*089e*/ 	.byte	0x11
	.zero		1


	//   ....[123]....
        /*08a0*/ 	.word	0x00005750
        /*08a4*/ 	.word	0x000000ff
        /*08a8*/ 	.word	0x00000148
        /*08ac*/ 	.short	0x010a
        /*08ae*/ 	.byte	0x11
	.zero		1


	//   ....[124]....
        /*08b0*/ 	.word	0x00005960
        /*08b4*/ 	.word	0x000000ff
        /*08b8*/ 	.word	0x00000140
        /*08bc*/ 	.short	0x010b
        /*08be*/ 	.byte	0x11
	.zero		1


	//   ....[125]....
        /*08c0*/ 	.word	0x00005970
        /*08c4*/ 	.word	0x000000ff
        /*08c8*/ 	.word	0x00000000
        /*08cc*/ 	.short	0x0101
        /*08ce*/ 	.byte	0x37
	.zero		1


	//   ....[126]....
        /*08d0*/ 	.word	0x000059b0
        /*08d4*/ 	.word	0x00000000
        /*08d8*/ 	.word	0x00000148
        /*08dc*/ 	.short	0x010a
        /*08de*/ 	.byte	0xff
	.zero		1


	//   ....[127]....
        /*08e0*/ 	.word	0x00005cf0
        /*08e4*/ 	.word	0x00000003
        /*08e8*/ 	.word	0x00000160
        /*08ec*/ 	.short	0x010a
        /*08ee*/ 	.byte	0xff
	.zero		1


	//   ....[128]....
        /*08f0*/ 	.word	0x00005e70
        /*08f4*/ 	.word	0x00000000
        /*08f8*/ 	.word	0x00000000
        /*08fc*/ 	.short	0x0101
        /*08fe*/ 	.byte	0xff
	.zero		1


	//   ....[129]....
        /*0900*/ 	.word	0x00006910
        /*0904*/ 	.word	0x000000ff
        /*0908*/ 	.word	0x00000140
        /*090c*/ 	.short	0x010a
        /*090e*/ 	.byte	0x2c
	.zero		1


	//   ....[130]....
        /*0910*/ 	.word	0x00006920
        /*0914*/ 	.word	0x00000095
        /*0918*/ 	.word	0x00000180
        /*091c*/ 	.short	0x010a
        /*091e*/ 	.byte	0xff
	.zero		1


	//   ....[131]....
        /*0920*/ 	.word	0x00006ab0
        /*0924*/ 	.word	0x000000ff
        /*0928*/ 	.word	0x00000140
        /*092c*/ 	.short	0x010a
        /*092e*/ 	.byte	0x2c
	.zero		1


	//   ....[132]....
        /*0930*/ 	.word	0x00006bb0
        /*0934*/ 	.word	0x000000ff
        /*0938*/ 	.word	0x00000000
        /*093c*/ 	.short	0x0101
        /*093e*/ 	.byte	0x04
	.zero		1


	//   ....[133]....
        /*0940*/ 	.word	0x00006c10
        /*0944*/ 	.word	0x00000095
        /*0948*/ 	.word	0x00000180
        /*094c*/ 	.short	0x010a
        /*094e*/ 	.byte	0xff
	.zero		1


	//   ....[134]....
        /*0950*/ 	.word	0x00006f30
        /*0954*/ 	.word	0x00000095
        /*0958*/ 	.word	0x00000000
        /*095c*/ 	.short	0x0101
        /*095e*/ 	.byte	0xff
	.zero		1


	//   ....[135]....
        /*0960*/ 	.word	0x00008150
        /*0964*/ 	.word	0x00000000
        /*0968*/ 	.word	0x000001d0
        /*096c*/ 	.short	0x010a
        /*096e*/ 	.byte	0xff
	.zero		1


	//   ....[136]....
        /*0970*/ 	.word	0x000081b0
        /*0974*/ 	.word	0x00000000
        /*0978*/ 	.word	0x000000a0
        /*097c*/ 	.short	0x010a
        /*097e*/ 	.byte	0xff
	.zero		1


	//   ....[137]....
        /*0980*/ 	.word	0x00008210
        /*0984*/ 	.word	0x00000000
        /*0988*/ 	.word	0x000000a0
        /*098c*/ 	.short	0x010a
        /*098e*/ 	.byte	0xff
	.zero		1


	//   ....[138]....
        /*0990*/ 	.word	0x00008260
        /*0994*/ 	.word	0x00000003
        /*0998*/ 	.word	0x00000160
        /*099c*/ 	.short	0x010a
        /*099e*/ 	.byte	0xff
	.zero		1


	//   ....[139]....
        /*09a0*/ 	.word	0x000082c0
        /*09a4*/ 	.word	0x00000000
        /*09a8*/ 	.word	0x00000000
        /*09ac*/ 	.short	0x010a
        /*09ae*/ 	.byte	0xff
	.zero		1


	//   ....[140]....
        /*09b0*/ 	.word	0x00008320
        /*09b4*/ 	.word	0x00000000
        /*09b8*/ 	.word	0x00000000
        /*09bc*/ 	.short	0x010a
        /*09be*/ 	.byte	0xff
	.zero		1


	//   ....[141]....
        /*09c0*/ 	.word	0x00008380
        /*09c4*/ 	.word	0x00000000
        /*09c8*/ 	.word	0x00000000
        /*09cc*/ 	.short	0x010a
        /*09ce*/ 	.byte	0xff
	.zero		1


	//   ....[142]....
        /*09d0*/ 	.word	0x000083e0
        /*09d4*/ 	.word	0x00000000
        /*09d8*/ 	.word	0x00000000
        /*09dc*/ 	.short	0x010a
        /*09de*/ 	.byte	0xff
	.zero		1


	//   ....[143]....
        /*09e0*/ 	.word	0x00008440
        /*09e4*/ 	.word	0x00000000
        /*09e8*/ 	.word	0x00000000
        /*09ec*/ 	.short	0x010a
        /*09ee*/ 	.byte	0xff
	.zero		1


	//   ....[144]....
        /*09f0*/ 	.word	0x000084a0
        /*09f4*/ 	.word	0x00000000
        /*09f8*/ 	.word	0x00000000
        /*09fc*/ 	.short	0x010a
        /*09fe*/ 	.byte	0xff
	.zero		1


	//   ....[145]....
        /*0a00*/ 	.word	0x00008500
        /*0a04*/ 	.word	0x00000000
        /*0a08*/ 	.word	0x00000000
        /*0a0c*/ 	.short	0x010a
        /*0a0e*/ 	.byte	0xff
	.zero		1


	//   ....[146]....
        /*0a10*/ 	.word	0x00008560
        /*0a14*/ 	.word	0x00000000
        /*0a18*/ 	.word	0x00000000
        /*0a1c*/ 	.short	0x010a
        /*0a1e*/ 	.byte	0xff
	.zero		1


	//   ....[147]....
        /*0a20*/ 	.word	0x000085c0
        /*0a24*/ 	.word	0x00000000
        /*0a28*/ 	.word	0x00000000
        /*0a2c*/ 	.short	0x010a
        /*0a2e*/ 	.byte	0xff
	.zero		1


	//   ....[148]....
        /*0a30*/ 	.word	0x00008620
        /*0a34*/ 	.word	0x00000000
        /*0a38*/ 	.word	0x00000000
        /*0a3c*/ 	.short	0x010a
        /*0a3e*/ 	.byte	0xff
	.zero		1


	//   ....[149]....
        /*0a40*/ 	.word	0x00008680
        /*0a44*/ 	.word	0x00000000
        /*0a48*/ 	.word	0x00000000
        /*0a4c*/ 	.short	0x010a
        /*0a4e*/ 	.byte	0xff
	.zero		1


	//   ....[150]....
        /*0a50*/ 	.word	0x000086e0
        /*0a54*/ 	.word	0x00000000
        /*0a58*/ 	.word	0x00000000
        /*0a5c*/ 	.short	0x010a
        /*0a5e*/ 	.byte	0xff
	.zero		1


	//   ....[151]....
        /*0a60*/ 	.word	0x00008740
        /*0a64*/ 	.word	0x00000000
        /*0a68*/ 	.word	0x00000000
        /*0a6c*/ 	.short	0x010a
        /*0a6e*/ 	.byte	0xff
	.zero		1


	//   ....[152]....
        /*0a70*/ 	.word	0x000087a0
        /*0a74*/ 	.word	0x00000000
        /*0a78*/ 	.word	0x00000000
        /*0a7c*/ 	.short	0x010a
        /*0a7e*/ 	.byte	0xff
	.zero		1


	//   ....[153]....
        /*0a80*/ 	.word	0x00008800
        /*0a84*/ 	.word	0x00000000
        /*0a88*/ 	.word	0x00000000
        /*0a8c*/ 	.short	0x010a
        /*0a8e*/ 	.byte	0xff
	.zero		1


	//   ....[154]....
        /*0a90*/ 	.word	0x00008860
        /*0a94*/ 	.word	0x00000000
        /*0a98*/ 	.word	0x00000000
        /*0a9c*/ 	.short	0x010a
        /*0a9e*/ 	.byte	0xff
	.zero		1


	//   ....[155]....
        /*0aa0*/ 	.word	0x000088c0
        /*0aa4*/ 	.word	0x00000000
        /*0aa8*/ 	.word	0x00000000
        /*0aac*/ 	.short	0x010a
        /*0aae*/ 	.byte	0xff
	.zero		1


	//   ....[156]....
        /*0ab0*/ 	.word	0x00008920
        /*0ab4*/ 	.word	0x00000000
        /*0ab8*/ 	.word	0x00000000
        /*0abc*/ 	.short	0x010a
        /*0abe*/ 	.byte	0xff
	.zero		1


	//   ....[157]....
        /*0ac0*/ 	.word	0x00008980
        /*0ac4*/ 	.word	0x00000000
        /*0ac8*/ 	.word	0x00000000
        /*0acc*/ 	.short	0x010a
        /*0ace*/ 	.byte	0xff
	.zero		1


	//   ....[158]....
        /*0ad0*/ 	.word	0x000089d0
        /*0ad4*/ 	.word	0x00000002
        /*0ad8*/ 	.word	0x000001c0
        /*0adc*/ 	.short	0x010a
        /*0ade*/ 	.byte	0xff
	.zero		1


	//   ....[159]....
        /*0ae0*/ 	.word	0x00008a30
        /*0ae4*/ 	.word	0x00000002
        /*0ae8*/ 	.word	0x00000170
        /*0aec*/ 	.short	0x010a
        /*0aee*/ 	.byte	0xff
	.zero		1


	//   ....[160]....
        /*0af0*/ 	.word	0x00008a80
        /*0af4*/ 	.word	0x00000002
        /*0af8*/ 	.word	0x00000160
        /*0afc*/ 	.short	0x010a
        /*0afe*/ 	.byte	0xff
	.zero		1


	//   ....[161]....
        /*0b00*/ 	.word	0x00008ae0
        /*0b04*/ 	.word	0x00000000
        /*0b08*/ 	.word	0x00000170
        /*0b0c*/ 	.short	0x010a
        /*0b0e*/ 	.byte	0xff
	.zero		1


	//   ....[162]....
        /*0b10*/ 	.word	0x00008b40
        /*0b14*/ 	.word	0x00000005
        /*0b18*/ 	.word	0x00000008
        /*0b1c*/ 	.short	0x010a
        /*0b1e*/ 	.byte	0xff
	.zero		1


	//   ....[163]....
        /*0b20*/ 	.word	0x00008c30
        /*0b24*/ 	.word	0x00000000
        /*0b28*/ 	.word	0x00000008
        /*0b2c*/ 	.short	0x010a
        /*0b2e*/ 	.byte	0xff
	.zero		1


	//   ....[164]....
        /*0b30*/ 	.word	0x00008c80
        /*0b34*/ 	.word	0x00000000
        /*0b38*/ 	.word	0x00000160
        /*0b3c*/ 	.short	0x010a
        /*0b3e*/ 	.byte	0xff
	.zero		1


	//   ....[165]....
        /*0b40*/ 	.word	0x00008ce0
        /*0b44*/ 	.word	0x00000000
        /*0b48*/ 	.word	0x000001a0
        /*0b4c*/ 	.short	0x010a
        /*0b4e*/ 	.byte	0xff
	.zero		1


	//   ....[166]....
        /*0b50*/ 	.word	0x00008d40
        /*0b54*/ 	.word	0x00000000
        /*0b58*/ 	.word	0x00000000
        /*0b5c*/ 	.short	0x010a
        /*0b5e*/ 	.byte	0xff
	.zero		1


	//   ....[167]....
        /*0b60*/ 	.word	0x00008da0
        /*0b64*/ 	.word	0x00000000
        /*0b68*/ 	.word	0x00000000
        /*0b6c*/ 	.short	0x010a
        /*0b6e*/ 	.byte	0xff
	.zero		1


	//   ....[168]....
        /*0b70*/ 	.word	0x00008e00
        /*0b74*/ 	.word	0x00000000
        /*0b78*/ 	.word	0x00000000
        /*0b7c*/ 	.short	0x010a
        /*0b7e*/ 	.byte	0xff
	.zero		1


	//   ....[169]....
        /*0b80*/ 	.word	0x00008e60
        /*0b84*/ 	.word	0x00000000
        /*0b88*/ 	.word	0x00000000
        /*0b8c*/ 	.short	0x010a
        /*0b8e*/ 	.byte	0xff
	.zero		1


	//   ....[170]....
        /*0b90*/ 	.word	0x00008ec0
        /*0b94*/ 	.word	0x00000000
        /*0b98*/ 	.word	0x000001e0
        /*0b9c*/ 	.short	0x010a
        /*0b9e*/ 	.byte	0xff
	.zero		1


	//   ....[171]....
        /*0ba0*/ 	.word	0x00008f10
        /*0ba4*/ 	.word	0x00000007
        /*0ba8*/ 	.word	0x00000160
        /*0bac*/ 	.short	0x010a
        /*0bae*/ 	.byte	0xff
	.zero		1


	//   ....[172]....
        /*0bb0*/ 	.word	0x00008f70
        /*0bb4*/ 	.word	0x00000000
        /*0bb8*/ 	.word	0x00000158
        /*0bbc*/ 	.short	0x010a
        /*0bbe*/ 	.byte	0xff
	.zero		1


	//   ....[173]....
        /*0bc0*/ 	.word	0x00008fd0
        /*0bc4*/ 	.word	0x00000000
        /*0bc8*/ 	.word	0x00000148
        /*0bcc*/ 	.short	0x010a
        /*0bce*/ 	.byte	0xff
	.zero		1


	//   ....[174]....
        /*0bd0*/ 	.word	0x00009020
        /*0bd4*/ 	.word	0x00000003
        /*0bd8*/ 	.word	0x00000160
        /*0bdc*/ 	.short	0x010a
        /*0bde*/ 	.byte	0xff
	.zero		1


	//   ....[175]....
        /*0be0*/ 	.word	0x00009080
        /*0be4*/ 	.word	0x00000000
        /*0be8*/ 	.word	0x00000140
        /*0bec*/ 	.short	0x010a
        /*0bee*/ 	.byte	0xff
	.zero		1


	//   ....[176]....
        /*0bf0*/ 	.word	0x000090d0
        /*0bf4*/ 	.word	0x00000095
        /*0bf8*/ 	.word	0x00000180
        /*0bfc*/ 	.short	0x010a
        /*0bfe*/ 	.byte	0xff
	.zero		1


	//----- nvinfo : EIATTR_NUM_MBARRIERS
	.align		4
.L_47:
        /*0c00*/ 	.byte	0x03, 0x38
        /*0c02*/ 	.short	0x003d


	//----- nvinfo : EIATTR_EXIT_INSTR_OFFSETS
	.align		4
        /*0c04*/ 	.byte	0x04, 0x1c
        /*0c06*/ 	.short	(.L_49 - .L_48)


	//   ....[0]....
.L_48:
        /*0c08*/ 	.word	0x000035c0


	//   ....[1]....
        /*0c0c*/ 	.word	0x00003ab0


	//   ....[2]....
        /*0c10*/ 	.word	0x00003b10


	//   ....[3]....
        /*0c14*/ 	.word	0x00004db0


	//   ....[4]....
        /*0c18*/ 	.word	0x000059e0


	//   ....[5]....
        /*0c1c*/ 	.word	0x00005a20


	//   ....[6]....
        /*0c20*/ 	.word	0x00008140


	//----- nvinfo : EIATTR_MAX_THREADS
	.align		4
.L_49:
        /*0c24*/ 	.byte	0x04, 0x05
        /*0c26*/ 	.short	(.L_51 - .L_50)
.L_50:
        /*0c28*/ 	.word	0x00000100
        /*0c2c*/ 	.word	0x00000001
        /*0c30*/ 	.word	0x00000001


	//----- nvinfo : EIATTR_CRS_STACK_SIZE
	.align		4
.L_51:
        /*0c34*/ 	.byte	0x04, 0x1e
        /*0c36*/ 	.short	(.L_53 - .L_52)
.L_52:
        /*0c38*/ 	.word	0x00000000


	//----- nvinfo : EIATTR_CBANK_PARAM_SIZE
	.align		4
.L_53:
        /*0c3c*/ 	.byte	0x03, 0x19
        /*0c3e*/ 	.short	0x0800


	//----- nvinfo : EIATTR_PARAM_CBANK
	.align		4
        /*0c40*/ 	.byte	0x04, 0x0a
        /*0c42*/ 	.short	(.L_55 - .L_54)
	.align		4
.L_54:
        /*0c44*/ 	.word	index@(.nv.constant0._ZN7cutlass13device_kernelINS_4gemm6kernel13GemmUniversalIN4cute5tupleIJiiiiEEENS1_10collective13CollectiveMmaINS1_35MainloopSm100TmaUmmaWarpSpecializedILi20ELi2ELi4ENS5_IJNS4_1CILi2EEESB_NSA_ILi1EEEEEEEENS5_IJNSA_ILi256EEENSA_ILi64EEESG_EEEaNS5_IJlSC_lEEEaSI_NS4_8TiledMMAINS4_8MMA_AtomIJNS4_21SM100_MMA_S8_2x1SM_SSIaaiLi256ELi64ELNS4_4UMMA5MajorE0ELSN_0ELNSM_8SaturateE0EEEEEENS4_6LayoutINS5_IJSC_SC_SC_EEENS5_IJNSA_ILi0EEEST_ST_EEEEENS5_IJNS4_10UnderscoreESW_SW_EEEEENS4_28SM100_TMA_2SM_LOAD_MULTICASTENS4_14ComposedLayoutINS4_7SwizzleILi2ELi4ELi3EEENS4_18smem_ptr_flag_bitsILi8EEENSR_INS5_IJNSA_ILi8EEESG_EEENS5_IJSG_SC_EEEEEEEvNS4_8identityENS4_18SM100_TMA_2SM_LOADES19_vS1A_EENS_8epilogue10collective18CollectiveEpilogueINS1D_23Sm100TmaWarpSpecializedILi1ELi1ELi64ELb0ELb0EEEJNS5_IJNSA_ILi128EEESG_SG_EEENS5_IJNSR_IS1I_SC_EENSR_ISG_SC_EEEEEaSI_aSI_NS1D_6fusion15FusionCallbacksIS1H_NS1N_17LinearCombinationIaiaiLNS_15FloatRoundStyleE2EEES1J_S1M_JEEENS4_5SM1004TMEM4LOAD26SM100_TMEM_LOAD_32dp32b64xENS4_13SM90_TMA_LOADES19_NS4_39AutoVectorizingCopyWithAssumedAlignmentILi128EEENS4_14SM90_TMA_STOREES19_S1Z_S1Z_EEEvvEEEEvNT_6ParamsE)
        /*0c48*/ 	.short	0x0380
        /*0c4a*/ 	.short	0x0800


	//----- nvinfo : EIATTR_SW_WAR
	.align		4
.L_55:
        /*0c4c*/ 	.byte	0x04, 0x36
        /*0c4e*/ 	.short	(.L_57 - .L_56)
.L_56:
        /*0c50*/ 	.word	0x00000008
.L_57:


//--------------------- .nv.callgraph             --------------------------
	.section	.nv.callgraph,"",@"SHT_CUDA_CALLGRAPH"
	.align	4
	.sectionentsize	8
	.align		4
        /*0000*/ 	.word	0x00000000
	.align		4
        /*0004*/ 	.word	0xffffffff
	.align		4
        /*0008*/ 	.word	index@(_ZN7cutlass13device_kernelINS_4gemm6kernel13GemmUniversalIN4cute5tupleIJiiiiEEENS1_10collective13CollectiveMmaINS1_35MainloopSm100TmaUmmaWarpSpecializedILi20ELi2ELi4ENS5_IJNS4_1CILi2EEESB_NSA_ILi1EEEEEEEENS5_IJNSA_ILi256EEENSA_ILi64EEESG_EEEaNS5_IJlSC_lEEEaSI_NS4_8TiledMMAINS4_8MMA_AtomIJNS4_21SM100_MMA_S8_2x1SM_SSIaaiLi256ELi64ELNS4_4UMMA5MajorE0ELSN_0ELNSM_8SaturateE0EEEEEENS4_6LayoutINS5_IJSC_SC_SC_EEENS5_IJNSA_ILi0EEEST_ST_EEEEENS5_IJNS4_10UnderscoreESW_SW_EEEEENS4_28SM100_TMA_2SM_LOAD_MULTICASTENS4_14ComposedLayoutINS4_7SwizzleILi2ELi4ELi3EEENS4_18smem_ptr_flag_bitsILi8EEENSR_INS5_IJNSA_ILi8EEESG_EEENS5_IJSG_SC_EEEEEEEvNS4_8identityENS4_18SM100_TMA_2SM_LOADES19_vS1A_EENS_8epilogue10collective18CollectiveEpilogueINS1D_23Sm100TmaWarpSpecializedILi1ELi1ELi64ELb0ELb0EEEJNS5_IJNSA_ILi128EEESG_SG_EEENS5_IJNSR_IS1I_SC_EENSR_ISG_SC_EEEEEaSI_aSI_NS1D_6fusion15FusionCallbacksIS1H_NS1N_17LinearCombinationIaiaiLNS_15FloatRoundStyleE2EEES1J_S1M_JEEENS4_5SM1004TMEM4LOAD26SM100_TMEM_LOAD_32dp32b64xENS4_13SM90_TMA_LOADES19_NS4_39AutoVectorizingCopyWithAssumedAlignmentILi128EEENS4_14SM90_TMA_STOREES19_S1Z_S1Z_EEEvvEEEEvNT_6ParamsE)
	.align		4
        /*000c*/ 	.word	index@(__assertfail)
	.align		4
        /*0010*/ 	.word	0x00000000
	.align		4
        /*0014*/ 	.word	0xfffffffe
	.align		4
        /*0018*/ 	.word	0x00000000
	.align		4
        /*001c*/ 	.word	0xfffffffd
	.align		4
        /*0020*/ 	.word	0x00000000
	.align		4
        /*0024*/ 	.word	0xfffffffc


//--------------------- .nv.constant4             --------------------------
	.section	.nv.constant4,"a",@progbits
	.align	8
	.align		8
.nv.constant4:
        /*0000*/ 	.dword	__assertfail
	.align		8
        /*0008*/ 	.dword	__unnamed_1
	.align		8
        /*0010*/ 	.dword	__unnamed_2
	.align		8
        /*0018*/ 	.dword	_ZN39_INTERNAL_bcb4d23a_4_k_cu_862bc3ca_90754cuda3std3__45__cpo5beginE
	.align		8
        /*0020*/ 	.dword	_ZN39_INTERNAL_bcb4d23a_4_k_cu_862bc3ca_90754cuda3std3__45__cpo3endE
	.align		8
        /*0028*/ 	.dword	_ZN39_INTERNAL_bcb4d23a_4_k_cu_862bc3ca_90754cuda3std3__45__cpo6cbeginE
	.align		8
        /*0030*/ 	.dword	_ZN39_INTERNAL_bcb4d23a_4_k_cu_862bc3ca_90754cuda3std3__45__cpo4cendE
	.align		8
        /*0038*/ 	.dword	_ZN39_INTERNAL_bcb4d23a_4_k_cu_862bc3ca_90754cuda3std3__441_GLOBAL__N__bcb4d23a_4_k_cu_862bc3ca_90756ignoreE
	.align		8
        /*0040*/ 	.dword	_ZN39_INTERNAL_bcb4d23a_4_k_cu_862bc3ca_90754cuda3std3__419piecewise_constructE
	.align		8
        /*0048*/ 	.dword	_ZN39_INTERNAL_bcb4d23a_4_k_cu_862bc3ca_90754cuda3std3__48in_placeE
	.align		8
        /*0050*/ 	.dword	_ZN39_INTERNAL_bcb4d23a_4_k_cu_862bc3ca_90754cuda3std6ranges3__45__cpo4swapE
	.align		8
        /*0058*/ 	.dword	_ZN39_INTERNAL_bcb4d23a_4_k_cu_862bc3ca_90754cuda3std6ranges3__45__cpo9iter_moveE
	.align		8
        /*0060*/ 	.dword	_ZN39_INTERNAL_bcb4d23a_4_k_cu_862bc3ca_90754cute7productE
	.align		8
        /*0068*/ 	.dword	_ZN39_INTERNAL_bcb4d23a_4_k_cu_862bc3ca_90754cute1_E
	.align		8
        /*0070*/ 	.dword	$str$25
	.align		8
        /*0078*/ 	.dword	$str$26
	.align		8
        /*0080*/ 	.dword	$str$27
	.align		8
        /*0088*/ 	.dword	$str$28


//--------------------- .text._ZN7cutlass13device_kernelINS_4gemm6kernel13GemmUniversalIN4cute5tupleIJiiiiEEENS1_10collective13CollectiveMmaINS1_35MainloopSm100TmaUmmaWarpSpecializedILi20ELi2ELi4ENS5_IJNS4_1CILi2EEESB_NSA_ILi1EEEEEEEENS5_IJNSA_ILi256EEENSA_ILi64EEESG_EEEaNS5_IJlSC_lEEEaSI_NS4_8TiledMMAINS4_8MMA_AtomIJNS4_21SM100_MMA_S8_2x1SM_SSIaaiLi256ELi64ELNS4_4UMMA5MajorE0ELSN_0ELNSM_8SaturateE0EEEEEENS4_6LayoutINS5_IJSC_SC_SC_EEENS5_IJNSA_ILi0EEEST_ST_EEEEENS5_IJNS4_10UnderscoreESW_SW_EEEEENS4_28SM100_TMA_2SM_LOAD_MULTICASTENS4_14ComposedLayoutINS4_7SwizzleILi2ELi4ELi3EEENS4_18smem_ptr_flag_bitsILi8EEENSR_INS5_IJNSA_ILi8EEESG_EEENS5_IJSG_SC_EEEEEEEvNS4_8identityENS4_18SM100_TMA_2SM_LOADES19_vS1A_EENS_8epilogue10collective18CollectiveEpilogueINS1D_23Sm100TmaWarpSpecializedILi1ELi1ELi64ELb0ELb0EEEJNS5_IJNSA_ILi128EEESG_SG_EEENS5_IJNSR_IS1I_SC_EENSR_ISG_SC_EEEEEaSI_aSI_NS1D_6fusion15FusionCallbacksIS1H_NS1N_17LinearCombinationIaiaiLNS_15FloatRoundStyleE2EEES1J_S1M_JEEENS4_5SM1004TMEM4LOAD26SM100_TMEM_LOAD_32dp32b64xENS4_13SM90_TMA_LOADES19_NS4_39AutoVectorizingCopyWithAssumedAlignmentILi128EEENS4_14SM90_TMA_STOREES19_S1Z_S1Z_EEEvvEEEEvNT_6ParamsE --------------------------
	.section	.text._ZN7cutlass13device_kernelINS_4gemm6kernel13GemmUniversalIN4cute5tupleIJiiiiEEENS1_10collective13CollectiveMmaINS1_35MainloopSm100TmaUmmaWarpSpecializedILi20ELi2ELi4ENS5_IJNS4_1CILi2EEESB_NSA_ILi1EEEEEEEENS5_IJNSA_ILi256EEENSA_ILi64EEESG_EEEaNS5_IJlSC_lEEEaSI_NS4_8TiledMMAINS4_8MMA_AtomIJNS4_21SM100_MMA_S8_2x1SM_SSIaaiLi256ELi64ELNS4_4UMMA5MajorE0ELSN_0ELNSM_8SaturateE0EEEEEENS4_6LayoutINS5_IJSC_SC_SC_EEENS5_IJNSA_ILi0EEEST_ST_EEEEENS5_IJNS4_10UnderscoreESW_SW_EEEEENS4_28SM100_TMA_2SM_LOAD_MULTICASTENS4_14ComposedLayoutINS4_7SwizzleILi2ELi4ELi3EEENS4_18smem_ptr_flag_bitsILi8EEENSR_INS5_IJNSA_ILi8EEESG_EEENS5_IJSG_SC_EEEEEEEvNS4_8identityENS4_18SM100_TMA_2SM_LOADES19_vS1A_EENS_8epilogue10collective18CollectiveEpilogueINS1D_23Sm100TmaWarpSpecializedILi1ELi1ELi64ELb0ELb0EEEJNS5_IJNSA_ILi128EEESG_SG_EEENS5_IJNSR_IS1I_SC_EENSR_ISG_SC_EEEEEaSI_aSI_NS1D_6fusion15FusionCallbacksIS1H_NS1N_17LinearCombinationIaiaiLNS_15FloatRoundStyleE2EEES1J_S1M_JEEENS4_5SM1004TMEM4LOAD26SM100_TMEM_LOAD_32dp32b64xENS4_13SM90_TMA_LOADES19_NS4_39AutoVectorizingCopyWithAssumedAlignmentILi128EEENS4_14SM90_TMA_STOREES19_S1Z_S1Z_EEEvvEEEEvNT_6ParamsE,"ax",@progbits
	.align	128
.text._ZN7cutlass13device_kernelINS_4gemm6kernel13GemmUniversalIN4cute5tupleIJiiiiEEENS1_10collective13CollectiveMmaINS1_35MainloopSm100TmaUmmaWarpSpecializedILi20ELi2ELi4ENS5_IJNS4_1CILi2EEESB_NSA_ILi1EEEEEEEENS5_IJNSA_ILi256EEENSA_ILi64EEESG_EEEaNS5_IJlSC_lEEEaSI_NS4_8TiledMMAINS4_8MMA_AtomIJNS4_21SM100_MMA_S8_2x1SM_SSIaaiLi256ELi64ELNS4_4UMMA5MajorE0ELSN_0ELNSM_8SaturateE0EEEEEENS4_6LayoutINS5_IJSC_SC_SC_EEENS5_IJNSA_ILi0EEEST_ST_EEEEENS5_IJNS4_10UnderscoreESW_SW_EEEEENS4_28SM100_TMA_2SM_LOAD_MULTICASTENS4_14ComposedLayoutINS4_7SwizzleILi2ELi4ELi3EEENS4_18smem_ptr_flag_bitsILi8EEENSR_INS5_IJNSA_ILi8EEESG_EEENS5_IJSG_SC_EEEEEEEvNS4_8identityENS4_18SM100_TMA_2SM_LOADES19_vS1A_EENS_8epilogue10collective18CollectiveEpilogueINS1D_23Sm100TmaWarpSpecializedILi1ELi1ELi64ELb0ELb0EEEJNS5_IJNSA_ILi128EEESG_SG_EEENS5_IJNSR_IS1I_SC_EENSR_ISG_SC_EEEEEaSI_aSI_NS1D_6fusion15FusionCallbacksIS1H_NS1N_17LinearCombinationIaiaiLNS_15FloatRoundStyleE2EEES1J_S1M_JEEENS4_5SM1004TMEM4LOAD26SM100_TMEM_LOAD_32dp32b64xENS4_13SM90_TMA_LOADES19_NS4_39AutoVectorizingCopyWithAssumedAlignmentILi128EEENS4_14SM90_TMA_STOREES19_S1Z_S1Z_EEEvvEEEEvNT_6ParamsE:
        .type           _ZN7cutlass13device_kernelINS_4gemm6kernel13GemmUniversalIN4cute5tupleIJiiiiEEENS1_10collective13CollectiveMmaINS1_35MainloopSm100TmaUmmaWarpSpecializedILi20ELi2ELi4ENS5_IJNS4_1CILi2EEESB_NSA_ILi1EEEEEEEENS5_IJNSA_ILi256EEENSA_ILi64EEESG_EEEaNS5_IJlSC_lEEEaSI_NS4_8TiledMMAINS4_8MMA_AtomIJNS4_21SM100_MMA_S8_2x1SM_SSIaaiLi256ELi64ELNS4_4UMMA5MajorE0ELSN_0ELNSM_8SaturateE0EEEEEENS4_6LayoutINS5_IJSC_SC_SC_EEENS5_IJNSA_ILi0EEEST_ST_EEEEENS5_IJNS4_10UnderscoreESW_SW_EEEEENS4_28SM100_TMA_2SM_LOAD_MULTICASTENS4_14ComposedLayoutINS4_7SwizzleILi2ELi4ELi3EEENS4_18smem_ptr_flag_bitsILi8EEENSR_INS5_IJNSA_ILi8EEESG_EEENS5_IJSG_SC_EEEEEEEvNS4_8identityENS4_18SM100_TMA_2SM_LOADES19_vS1A_EENS_8epilogue10collective18CollectiveEpilogueINS1D_23Sm100TmaWarpSpecializedILi1ELi1ELi64ELb0ELb0EEEJNS5_IJNSA_ILi128EEESG_SG_EEENS5_IJNSR_IS1I_SC_EENSR_ISG_SC_EEEEEaSI_aSI_NS1D_6fusion15FusionCallbacksIS1H_NS1N_17LinearCombinationIaiaiLNS_15FloatRoundStyleE2EEES1J_S1M_JEEENS4_5SM1004TMEM4LOAD26SM100_TMEM_LOAD_32dp32b64xENS4_13SM90_TMA_LOADES19_NS4_39AutoVectorizingCopyWithAssumedAlignmentILi128EEENS4_14SM90_TMA_STOREES19_S1Z_S1Z_EEEvvEEEEvNT_6ParamsE,@function
        .size           _ZN7cutlass13device_kernelINS_4gemm6kernel13GemmUniversalIN4cute5tupleIJiiiiEEENS1_10collective13CollectiveMmaINS1_35MainloopSm100TmaUmmaWarpSpecializedILi20ELi2ELi4ENS5_IJNS4_1CILi2EEESB_NSA_ILi1EEEEEEEENS5_IJNSA_ILi256EEENSA_ILi64EEESG_EEEaNS5_IJlSC_lEEEaSI_NS4_8TiledMMAINS4_8MMA_AtomIJNS4_21SM100_MMA_S8_2x1SM_SSIaaiLi256ELi64ELNS4_4UMMA5MajorE0ELSN_0ELNSM_8SaturateE0EEEEEENS4_6LayoutINS5_IJSC_SC_SC_EEENS5_IJNSA_ILi0EEEST_ST_EEEEENS5_IJNS4_10UnderscoreESW_SW_EEEEENS4_28SM100_TMA_2SM_LOAD_MULTICASTENS4_14ComposedLayoutINS4_7SwizzleILi2ELi4ELi3EEENS4_18smem_ptr_flag_bitsILi8EEENSR_INS5_IJNSA_ILi8EEESG_EEENS5_IJSG_SC_EEEEEEEvNS4_8identityENS4_18SM100_TMA_2SM_LOADES19_vS1A_EENS_8epilogue10collective18CollectiveEpilogueINS1D_23Sm100TmaWarpSpecializedILi1ELi1ELi64ELb0ELb0EEEJNS5_IJNSA_ILi128EEESG_SG_EEENS5_IJNSR_IS1I_SC_EENSR_ISG_SC_EEEEEaSI_aSI_NS1D_6fusion15FusionCallbacksIS1H_NS1N_17LinearCombinationIaiaiLNS_15FloatRoundStyleE2EEES1J_S1M_JEEENS4_5SM1004TMEM4LOAD26SM100_TMEM_LOAD_32dp32b64xENS4_13SM90_TMA_LOADES19_NS4_39AutoVectorizingCopyWithAssumedAlignmentILi128EEENS4_14SM90_TMA_STOREES19_S1Z_S1Z_EEEvvEEEEvNT_6ParamsE,(.L_x_198 - _ZN7cutlass13device_kernelINS_4gemm6kernel13GemmUniversalIN4cute5tupleIJiiiiEEENS1_10collective13CollectiveMmaINS1_35MainloopSm100TmaUmmaWarpSpecializedILi20ELi2ELi4ENS5_IJNS4_1CILi2EEESB_NSA_ILi1EEEEEEEENS5_IJNSA_ILi256EEENSA_ILi64EEESG_EEEaNS5_IJlSC_lEEEaSI_NS4_8TiledMMAINS4_8MMA_AtomIJNS4_21SM100_MMA_S8_2x1SM_SSIaaiLi256ELi64ELNS4_4UMMA5MajorE0ELSN_0ELNSM_8SaturateE0EEEEEENS4_6LayoutINS5_IJSC_SC_SC_EEENS5_IJNSA_ILi0EEEST_ST_EEEEENS5_IJNS4_10UnderscoreESW_SW_EEEEENS4_28SM100_TMA_2SM_LOAD_MULTICASTENS4_14ComposedLayoutINS4_7SwizzleILi2ELi4ELi3EEENS4_18smem_ptr_flag_bitsILi8EEENSR_INS5_IJNSA_ILi8EEESG_EEENS5_IJSG_SC_EEEEEEEvNS4_8identityENS4_18SM100_TMA_2SM_LOADES19_vS1A_EENS_8epilogue10collective18CollectiveEpilogueINS1D_23Sm100TmaWarpSpecializedILi1ELi1ELi64ELb0ELb0EEEJNS5_IJNSA_ILi128EEESG_SG_EEENS5_IJNSR_IS1I_SC_EENSR_ISG_SC_EEEEEaSI_aSI_NS1D_6fusion15FusionCallbacksIS1H_NS1N_17LinearCombinationIaiaiLNS_15FloatRoundStyleE2EEES1J_S1M_JEEENS4_5SM1004TMEM4LOAD26SM100_TMEM_LOAD_32dp32b64xENS4_13SM90_TMA_LOADES19_NS4_39AutoVectorizingCopyWithAssumedAlignmentILi128EEENS4_14SM90_TMA_STOREES19_S1Z_S1Z_EEEvvEEEEvNT_6ParamsE)
        .other          _ZN7cutlass13device_kernelINS_4gemm6kernel13GemmUniversalIN4cute5tupleIJiiiiEEENS1_10collective13CollectiveMmaINS1_35MainloopSm100TmaUmmaWarpSpecializedILi20ELi2ELi4ENS5_IJNS4_1CILi2EEESB_NSA_ILi1EEEEEEEENS5_IJNSA_ILi256EEENSA_ILi64EEESG_EEEaNS5_IJlSC_lEEEaSI_NS4_8TiledMMAINS4_8MMA_AtomIJNS4_21SM100_MMA_S8_2x1SM_SSIaaiLi256ELi64ELNS4_4UMMA5MajorE0ELSN_0ELNSM_8SaturateE0EEEEEENS4_6LayoutINS5_IJSC_SC_SC_EEENS5_IJNSA_ILi0EEEST_ST_EEEEENS5_IJNS4_10UnderscoreESW_SW_EEEEENS4_28SM100_TMA_2SM_LOAD_MULTICASTENS4_14ComposedLayoutINS4_7SwizzleILi2ELi4ELi3EEENS4_18smem_ptr_flag_bitsILi8EEENSR_INS5_IJNSA_ILi8EEESG_EEENS5_IJSG_SC_EEEEEEEvNS4_8identityENS4_18SM100_TMA_2SM_LOADES19_vS1A_EENS_8epilogue10collective18CollectiveEpilogueINS1D_23Sm100TmaWarpSpecializedILi1ELi1ELi64ELb0ELb0EEEJNS5_IJNSA_ILi128EEESG_SG_EEENS5_IJNSR_IS1I_SC_EENSR_ISG_SC_EEEEEaSI_aSI_NS1D_6fusion15FusionCallbacksIS1H_NS1N_17LinearCombinationIaiaiLNS_15FloatRoundStyleE2EEES1J_S1M_JEEENS4_5SM1004TMEM4LOAD26SM100_TMEM_LOAD_32dp32b64xENS4_13SM90_TMA_LOADES19_NS4_39AutoVectorizingCopyWithAssumedAlignmentILi128EEENS4_14SM90_TMA_STOREES19_S1Z_S1Z_EEEvvEEEEvNT_6ParamsE,@"STO_CUDA_ENTRY STV_DEFAULT"
_ZN7cutlass13device_kernelINS_4gemm6kernel13GemmUniversalIN4cute5tupleIJiiiiEEENS1_10collective13CollectiveMmaINS1_35MainloopSm100TmaUmmaWarpSpecializedILi20ELi2ELi4ENS5_IJNS4_1CILi2EEESB_NSA_ILi1EEEEEEEENS5_IJNSA_ILi256EEENSA_ILi64EEESG_EEEaNS5_IJlSC_lEEEaSI_NS4_8TiledMMAINS4_8MMA_AtomIJNS4_21SM100_MMA_S8_2x1SM_SSIaaiLi256ELi64ELNS4_4UMMA5MajorE0ELSN_0ELNSM_8SaturateE0EEEEEENS4_6LayoutINS5_IJSC_SC_SC_EEENS5_IJNSA_ILi0EEEST_ST_EEEEENS5_IJNS4_10UnderscoreESW_SW_EEEEENS4_28SM100_TMA_2SM_LOAD_MULTICASTENS4_14ComposedLayoutINS4_7SwizzleILi2ELi4ELi3EEENS4_18smem_ptr_flag_bitsILi8EEENSR_INS5_IJNSA_ILi8EEESG_EEENS5_IJSG_SC_EEEEEEEvNS4_8identityENS4_18SM100_TMA_2SM_LOADES19_vS1A_EENS_8epilogue10collective18CollectiveEpilogueINS1D_23Sm100TmaWarpSpecializedILi1ELi1ELi64ELb0ELb0EEEJNS5_IJNSA_ILi128EEESG_SG_EEENS5_IJNSR_IS1I_SC_EENSR_ISG_SC_EEEEEaSI_aSI_NS1D_6fusion15FusionCallbacksIS1H_NS1N_17LinearCombinationIaiaiLNS_15FloatRoundStyleE2EEES1J_S1M_JEEENS4_5SM1004TMEM4LOAD26SM100_TMEM_LOAD_32dp32b64xENS4_13SM90_TMA_LOADES19_NS4_39AutoVectorizingCopyWithAssumedAlignmentILi128EEENS4_14SM90_TMA_STOREES19_S1Z_S1Z_EEEvvEEEEvNT_6ParamsE:
[----:B------:R-:W1:Y:S01]  /*0000*/  LDC R1, c[0x0][0x37c] ;  /* 0x0000df00ff017b82 */ /* 0x000e620000000800 */
[----:B------:R-:W2:Y:S01]  /*0010*/  S2R R142, SR_TID.X ;  /* 0x00000000008e7919 */ /* 0x000ea20000002100 */
[----:B------:R-:W3:Y:S06]  /*0020*/  LDCU.64 UR8, c[0x0][0x890] ;  /* 0x00011200ff0877ac */ /* 0x000eec0008000a00 */
[----:B------:R-:W4:Y:S01]  /*0030*/  S2UR UR55, SR_CgaCtaId ;  /* 0x00000000003779c3 */ /* 0x000f220000008800 */
[----:B------:R-:W-:Y:S02]  /*0040*/  PRMT R147, RZ, 0x7610, R147 ;  /* 0x00007610ff937816 */ /* 0x000fe40000000093 */
[----:B------:R-:W-:Y:S01]  /*0050*/  ELECT P1, URZ, PT ;  /* 0x0000000000ff782f */ /* 0x000fe20003820000 */
[----:B---3--:R-:W-:-:S04]  /*0060*/  UISETP.NE.U32.AND UP0, UPT, UR8, URZ, UPT ;  /* 0x000000ff0800728c */ /* 0x008fc8000bf05070 */
[----:B------:R-:W-:Y:S02]  /*0070*/  UISETP.NE.AND.EX UP0, UPT, UR9, URZ, UPT, UP0 ;  /* 0x000000ff0900728c */ /* 0x000fe4000bf05300 */
[----:B----4-:R-:W-:Y:S02]  /*0080*/  ULOP3.LUT UR33, UR55, 0x1, URZ, 0xc0, !UPT ;  /* 0x0000000137217892 */ /* 0x010fe4000f8ec0ff */
[----:B------:R-:W-:Y:S01]  /*0090*/  ULOP3.LUT UR35, UR55, 0x1, URZ, 0x3c, !UPT ;  /* 0x0000000137237892 */ /* 0x000fe2000f8e3cff */
[----:B--2---:R-:W-:-:S05]  /*00a0*/  SHF.R.U32.HI R148, RZ, 0x5, R142 ;  /* 0x00000005ff947819 */ /* 0x004fca000001168e */
[----:B------:R-:W2:Y:S02]  /*00b0*/  SHFL.IDX PT, R0, R148, RZ, 0x1f ;  /* 0x00001fff94007589 */ /* 0x000ea400000e0000 */
[----:B--2---:R-:W-:Y:S01]  /*00c0*/  R2UR UR18, R0 ;  /* 0x00000000001272ca */ /* 0x004fe200000e0000 */
[----:B-1----:R-:W-:-:S14]  /*00d0*/  BRA.U UP0, `(.L_x_0) ;  /* 0x0000000100307547 */ /* 0x002fdc000b800000 */
[----:B------:R-:W1:Y:S02]  /*00e0*/  LDCU.64 UR4, c[0x0][0x888] ;  /* 0x00011100ff0477ac */ /* 0x000e640008000a00 */
[----:B-1----:R-:W-:-:S04]  /*00f0*/  UISETP.NE.U32.AND UP0, UPT, UR4, URZ, UPT ;  /* 0x000000ff0400728c */ /* 0x002fc8000bf05070 */
[----:B------:R-:W-:-:S09]  /*0100*/  UISETP.NE.AND.EX UP0, UPT, UR5, URZ, UPT, UP0 ;  /* 0x000000ff0500728c */ /* 0x000fd2000bf05300 */
[----:B------:R-:W-:Y:S05]  /*0110*/  BRA.U !UP0, `(.L_x_1) ;  /* 0x0000000108147547 */ /* 0x000fea000b800000 */
[----:B------:R-:W1:Y:S01]  /*0120*/  LDC.64 R72, c[0x0][0x888] ;  /* 0x00022200ff487b82 */ /* 0x000e620000000a00 */
[----:B------:R-:W1:Y:S02]  /*0130*/  LDCU.64 UR4, c[0x0][0x358] ;  /* 0x00006b00ff0477ac */ /* 0x000e640008000a00 */
[----:B-1----:R1:W5:Y:S01]  /*0140*/  LDG.E R72, desc[UR4][R72.64] ;  /* 0x0000000448487981 */ /* 0x002362000c1e1900 */
[----:B------:R-:W-:Y:S01]  /*0150*/  HFMA2 R147, -RZ, RZ, 0, 5.9604644775390625e-08 ;  /* 0x00000001ff937431 */ /* 0x000fe200000001ff */
[----:B------:R-:W-:Y:S05]  /*0160*/  BRA `(.L_x_0) ;  /* 0x00000000000c7947 */ /* 0x000fea0003800000 */
.L_x_1:
[----:B------:R-:W1:Y:S01]  /*0170*/  LDCU UR4, c[0x0][0x880] ;  /* 0x00011000ff0477ac */ /* 0x000e620008000800 */
[----:B------:R-:W-:Y:S01]  /*0180*/  HFMA2 R147, -RZ, RZ, 0, 5.9604644775390625e-08 ;  /* 0x00000001ff937431 */ /* 0x000fe200000001ff */
[----:B-1----:R-:W-:-:S07]  /*0190*/  MOV R72, UR4 ;  /* 0x0000000400487c02 */ /* 0x002fce0008000f00 */
.L_x_0:
[----:B------:R-:W2:Y:S02]  /*01a0*/  LDCU.64 UR4, c[0x0][0x8b0] ;  /* 0x00011600ff0477ac */ /* 0x000ea40008000a00 */
[----:B--2---:R-:W-:-:S04]  /*01b0*/  UISETP.NE.U32.AND UP0, UPT, UR4, URZ, UPT ;  /* 0x000000ff0400728c */ /* 0x004fc8000bf05070 */
[----:B------:R-:W-:-:S09]  /*01c0*/  UISETP.NE.AND.EX UP0, UPT, UR5, URZ, UPT, UP0 ;  /* 0x000000ff0500728c */ /* 0x000fd2000bf05300 */
[----:B------:R-:W-:Y:S05]  /*01d0*/  BRA.U UP0, `(.L_x_2) ;  /* 0x0000000100287547 */ /* 0x000fea000b800000 */
[----:B------:R-:W2:Y:S02]  /*01e0*/  LDCU.64 UR4, c[0x0][0x8a8] ;  /* 0x00011500ff0477ac */ /* 0x000ea40008000a00 */
[----:B--2---:R-:W-:-:S04]  /*01f0*/  UISETP.NE.U32.AND UP0, UPT, UR4, URZ, UPT ;  /* 0x000000ff0400728c */ /* 0x004fc8000bf05070 */
[----:B------:R-:W-:-:S09]  /*0200*/  UISETP.NE.AND.EX UP0, UPT, UR5, URZ, UPT, UP0 ;  /* 0x000000ff0500728c */ /* 0x000fd2000bf05300 */
[----:B------:R-:W-:Y:S05]  /*0210*/  BRA.U !UP0, `(.L_x_3) ;  /* 0x0000000108107547 */ /* 0x000fea000b800000 */
[----:B------:R-:W2:Y:S01]  /*0220*/  LDC.64 R70, c[0x0][0x8a8] ;  /* 0x00022a00ff467b82 */ /* 0x000ea20000000a00 */
[----:B------:R-:W2:Y:S02]  /*0230*/  LDCU.64 UR4, c[0x0][0x358] ;  /* 0x00006b00ff0477ac */ /* 0x000ea40008000a00 */
[----:B--2---:R2:W5:Y:S01]  /*0240*/  LDG.E R70, desc[UR4][R70.64] ;  /* 0x0000000446467981 */ /* 0x004562000c1e1900 */
[----:B------:R-:W-:Y:S05]  /*0250*/  BRA `(.L_x_2) ;  /* 0x0000000000087947 */ /* 0x000fea0003800000 */
.L_x_3:
[----:B------:R-:W2:Y:S02]  /*0260*/  LDCU UR4, c[0x0][0x8a0] ;  /* 0x00011400ff0477ac */ /* 0x000ea40008000800 */
[----:B--2---:R-:W-:Y:S02]  /*0270*/  MOV R70, UR4 ;  /* 0x0000000400467c02 */ /* 0x004fe40008000f00 */
.L_x_2:
[----:B------:R-:W-:Y:S01]  /*0280*/  IMAD.U32 R0, RZ, RZ, UR18 ;  /* 0x00000012ff007e24 */ /* 0x000fe2000f8e00ff */
[----:B------:R-:W-:Y:S04]  /*0290*/  BSSY.RECONVERGENT B0, `(.L_x_4) ;  /* 0x000000c000007945 */ /* 0x000fe80003800200 */
[C---:B------:R-:W-:Y:S02]  /*02a0*/  ISETP.NE.OR P2, PT, R0.reuse, 0x1, !P1 ;  /* 0x000000010000780c */ /* 0x040fe40004f45670 */
[----:B------:R-:W-:-:S11]  /*02b0*/  ISETP.NE.OR P0, PT, R0, 0x3, !P1 ;  /* 0x000000030000780c */ /* 0x000fd60004f05670 */
[----:B------:R-:W-:Y:S05]  /*02c0*/  @P2 BRA `(.L_x_5) ;  /* 0x0000000000202947 */ /* 0x000fea0003800000 */
[----:B------:R-:W3:Y:S02]  /*02d0*/  LDCU.64 UR4, c[0x0][0x348] ;  /* 0x00006900ff0477ac */ /* 0x000ee40008000a00 */
[----:B---3--:R-:W-:Y:S02]  /*02e0*/  UIADD3 UR6, UP1, UPT, UR4, 0x80, URZ ;  /* 0x0000008004067890 */ /* 0x008fe4000ff3e0ff */
[----:B------:R-:W-:Y:S02]  /*02f0*/  UIADD3 UR4, UP0, UPT, UR4, 0x180, URZ ;  /* 0x0000018004047890 */ /* 0x000fe4000ff1e0ff */
[----:B------:R-:W-:Y:S02]  /*0300*/  UIADD3.X UR7, UPT, UPT, URZ, UR5, URZ, UP1, !UPT ;  /* 0x00000005ff077290 */ /* 0x000fe40008ffe4ff */
[----:B------:R-:W-:-:S07]  /*0310*/  UIADD3.X UR5, UPT, UPT, URZ, UR5, URZ, UP0, !UPT ;  /* 0x00000005ff057290 */ /* 0x000fce00087fe4ff */
[----:B------:R3:W-:Y:S02]  /*0320*/  UTMACCTL.PF [UR6] ;  /* 0x00000000060079b9 */ /* 0x0007e40008040000 */
[----:B------:R3:W-:Y:S02]  /*0330*/  UTMACCTL.PF [UR4] ;  /* 0x00000000040079b9 */ /* 0x0007e40008040000 */
[----:B---3--:R-:W-:Y:S01]  /*0340*/  NOP ;  /* 0x0000000000007918 */ /* 0x008fe20000000000 */
.L_x_5:
[----:B------:R-:W-:Y:S05]  /*0350*/  BSYNC.RECONVERGENT B0 ;  /* 0x0000000000007941 */ /* 0x000fea0003800200 */
.L_x_4:
[----:B------:R-:W-:Y:S04]  /*0360*/  BSSY.RECONVERGENT B0, `(.L_x_6) ;  /* 0x000000a000007945 */ /* 0x000fe80003800200 */
        /* <DEDUP_REMOVED lines=9> */
.L_x_7:
[----:B------:R-:W-:Y:S05]  /*0400*/  BSYNC.RECONVERGENT B0 ;  /* 0x0000000000007941 */ /* 0x000fea0003800200 */
.L_x_6:
[----:B------:R-:W3:Y:S01]  /*0410*/  LDCU.64 UR4, c[0x0][0x888] ;  /* 0x00011100ff0477ac */ /* 0x000ee20008000a00 */
[----:B------:R-:W-:Y:S02]  /*0420*/  UISETP.EQ.U32.AND UP1, UPT, UR8, URZ, UPT ;  /* 0x000000ff0800728c */ /* 0x000fe4000bf22070 */
[----:B------:R-:W-:Y:S02]  /*0430*/  UPLOP3.LUT UP3, UPT, UPT, UPT, UPT, 0x80, 0x8 ;  /* 0x000000000008789c */ /* 0x000fe40003f6f070 */
[----:B---3--:R-:W-:-:S04]  /*0440*/  UISETP.NE.U32.AND UP0, UPT, UR4, URZ, UPT ;  /* 0x000000ff0400728c */ /* 0x008fc8000bf05070 */
[----:B------:R-:W-:-:S04]  /*0450*/  UISETP.NE.AND.EX UP0, UPT, UR5, URZ, UPT, UP0 ;  /* 0x000000ff0500728c */ /* 0x000fc8000bf05300 */
[----:B------:R-:W-:-:S04]  /*0460*/  UISETP.EQ.OR.EX UP2, UPT, UR9, URZ, !UP0, UP1 ;  /* 0x000000ff0900728c */ /* 0x000fc8000c742710 */
[----:B------:R-:W-:-:S05]  /*0470*/  UP2UR UR61, UPR, URZ, 0x4 ;  /* 0x00000004ff3d7883 */ /* 0x000fca0008000000 */
[----:B------:R-:W-:Y:S07]  /*0480*/  BRA.U !UP2, `(.L_x_8) ;  /* 0x000000010a207547 */ /* 0x000fee000b800000 */
[----:B-----5:R-:W-:Y:S01]  /*0490*/  R2UR UR5, R72 ;  /* 0x00000000480572ca */ /* 0x020fe200000e0000 */
[----:B------:R-:W-:Y:S02]  /*04a0*/  UISETP.NE.U32.AND UP1, UPT, UR8, URZ, UPT ;  /* 0x000000ff0800728c */ /* 0x000fe4000bf25070 */
[----:B------:R-:W-:Y:S02]  /*04b0*/  USEL UR4, URZ, 0xffffffff, UP0 ;  /* 0xffffffffff047887 */ /* 0x000fe40008000000 */
[----:B------:R-:W-:-:S08]  /*04c0*/  UISETP.NE.AND.EX UP1, UPT, UR9, URZ, UPT, UP1 ;  /* 0x000000ff0900728c */ /* 0x000fd0000bf25310 */
[----:B------:R-:W-:-:S04]  /*04d0*/  UISETP.NE.AND UP0, UPT, UR5, URZ, UPT ;  /* 0x000000ff0500728c */ /* 0x000fc8000bf05270 */
[----:B------:R-:W-:-:S04]  /*04e0*/  @!UP1 USEL UR4, URZ, 0xffffffff, UP0 ;  /* 0xffffffffff049887 */ /* 0x000fc80008000000 */
[----:B------:R-:W-:-:S04]  /*04f0*/  ULOP3.LUT UR4, UR4, 0x1, URZ, 0xc0, !UPT ;  /* 0x0000000104047892 */ /* 0x000fc8000f8ec0ff */
[----:B------:R-:W-:-:S11]  /*0500*/  UISETP.NE.U32.AND UP3, UPT, UR4, 0x1, UPT ;  /* 0x000000010400788c */ /* 0x000fd6000bf65070 */
.L_x_8:
[----:B------:R-:W3:Y:S01]  /*0510*/  SHFL.IDX PT, R0, R148, RZ, 0x1f ;  /* 0x00001fff94007589 */ /* 0x000ee200000e0000 */
[----:B------:R-:W-:-:S04]  /*0520*/  UISETP.NE.AND UP0, UPT, UR18, 0x2, UPT ;  /* 0x000000021200788c */ /* 0x000fc8000bf05270 */
[----:B------:R-:W-:Y:S02]  /*0530*/  UISETP.EQ.AND UP1, UPT, UR33, URZ, !UP0 ;  /* 0x000000ff2100728c */ /* 0x000fe4000c722270 */
[----:B------:R-:W-:-:S04]  /*0540*/  USEL UR34, URZ, 0x1, UP0 ;  /* 0x00000001ff227887 */ /* 0x000fc80008000000 */
[----:B------:R-:W-:Y:S02]  /*0550*/  PLOP3.LUT P3, PT, P1, PT, UP1, 0x80, 0x8 ;  /* 0x000000000008781c */ /* 0x000fe40000f6f018 */
[----:B---3--:R-:W-:-:S13]  /*0560*/  ISETP.NE.AND P0, PT, R0, RZ, PT ;  /* 0x000000ff0000720c */ /* 0x008fda0003f05270 */
[----:B------:R-:W-:Y:S05]  /*0570*/  @P0 BRA `(.L_x_9) ;  /* 0x0000000000e00947 */ /* 0x000fea0003800000 */
[----:B------:R-:W-:Y:S01]  /*0580*/  ELECT P0, URZ, PT ;  /* 0x0000000000ff782f */ /* 0x000fe20003800000 */
[----:B------:R-:W-:-:S12]  /*0590*/  BSSY.RECONVERGENT B0, `(.L_x_9) ;  /* 0x0000036000007945 */ /* 0x000fd80003800200 */
[----:B------:R-:W-:Y:S05]  /*05a0*/  @!P0 BRA `(.L_x_10) ;  /* 0x0000000000d08947 */ /* 0x000fea0003800000 */
[----:B------:R-:W-:Y:S01]  /*05b0*/  UMOV UR4, 0x400 ;  /* 0x0000040000047882 */ /* 0x000fe20000000000 */
[----:B------:R-:W-:Y:S01]  /*05c0*/  UMOV UR8, 0x1 ;  /* 0x0000000100087882 */ /* 0x000fe20000000000 */
[----:B------:R-:W-:Y:S01]  /*05d0*/  UMOV UR6, 0x2 ;  /* 0x0000000200067882 */ /* 0x000fe20000000000 */
[----:B------:R-:W-:Y:S02]  /*05e0*/  ULEA UR4, UR55, UR4, 0x18 ;  /* 0x0000000437047291 */ /* 0x000fe4000f8ec0ff */
[----:B------:R-:W-:-:S04]  /*05f0*/  UIADD3 UR8, UPT, UPT, -UR8, 0x100000, URZ ;  /* 0x0010000008087890 */ /* 0x000fc8000fffe1ff */
[----:B------:R-:W-:Y:S02]  /*0600*/  USHF.L.U32 UR9, UR8, 0xb, URZ ;  /* 0x0000000b08097899 */ /* 0x000fe400080006ff */
[----:B------:R-:W-:Y:S02]  /*0610*/  USHF.L.U32 UR8, UR8, 0x1, URZ ;  /* 0x0000000108087899 */ /* 0x000fe400080006ff */
[----:B------:R-:W-:-:S04]  /*0620*/  UIADD3 UR6, UPT, UPT, -UR6, 0x100000, URZ ;  /* 0x0010000006067890 */ /* 0x000fc8000fffe1ff */
[----:B------:R-:W-:Y:S02]  /*0630*/  USHF.L.U32 UR7, UR6, 0xb, URZ ;  /* 0x0000000b06077899 */ /* 0x000fe400080006ff */
[----:B------:R-:W-:Y:S01]  /*0640*/  USHF.L.U32 UR6, UR6, 0x1, URZ ;  /* 0x0000000106067899 */ /* 0x000fe200080006ff */
[----:B------:R-:W3:Y:S03]  /*0650*/  FENCE.VIEW.ASYNC.S ;  /* 0x00000000000073c6 */ /* 0x000ee60000000000 */
[----:B---3--:R3:W4:Y:S08]  /*0660*/  SYNCS.EXCH.64 URZ, [UR4], UR8 ;  /* 0x0000000804ff75b2 */ /* 0x0087300008000100 */
[----:B------:R3:W1:Y:S01]  /*0670*/  SYNCS.EXCH.64 URZ, [UR4+0xa0], UR6 ;  /* 0x0000a00604ff75b2 */ /* 0x0006620008000100 */
        /* <DEDUP_REMOVED lines=37> */
[----:B------:R3:W1:Y:S02]  /*08d0*/  SYNCS.EXCH.64 URZ, [UR4+0x138], UR6 ;  /* 0x0001380604ff75b2 */ /* 0x0006640008000100 */
[----:B---34-:R-:W-:Y:S01]  /*08e0*/  NOP ;  /* 0x0000000000007918 */ /* 0x018fe20000000000 */
.L_x_10:
[----:B------:R-:W-:Y:S05]  /*08f0*/  BSYNC.RECONVERGENT B0 ;  /* 0x0000000000007941 */ /* 0x000fea0003800200 */
.L_x_9:
[----:B------:R-:W3:Y:S01]  /*0900*/  SHFL.IDX PT, R0, R148, RZ, 0x1f ;  /* 0x00001fff94007589 */ /* 0x000ee200000e0000 */
[----:B------:R-:W-:Y:S01]  /*0910*/  NOP ;  /* 0x0000000000007918 */ /* 0x000fe20000000000 */
[----:B---3--:R-:W-:-:S13]  /*0920*/  ISETP.NE.AND P0, PT, R0, 0x1, PT ;  /* 0x000000010000780c */ /* 0x008fda0003f05270 */
[----:B------:R-:W-:Y:S05]  /*0930*/  @P0 BRA `(.L_x_11) ;  /* 0x00000000003c0947 */ /* 0x000fea0003800000 */
        /* <DEDUP_REMOVED lines=10> */
[----:B------:R-:W-:Y:S01]  /*09e0*/  ELECT P0, URZ, PT ;  /* 0x0000000000ff782f */ /* 0x000fe20003800000 */
[----:B------:R-:W3:Y:S02]  /*09f0*/  FENCE.VIEW.ASYNC.S ;  /* 0x00000000000073c6 */ /* 0x000ee40000000000 */
[----:B---3--:R3:W4:Y:S08]  /*0a00*/  SYNCS.EXCH.64 URZ, [UR4+0x140], UR8 ;  /* 0x0001400804ff75b2 */ /* 0x0087300008000100 */
[----:B------:R3:W1:Y:S01]  /*0a10*/  SYNCS.EXCH.64 URZ, [UR4+0x148], UR6 ;  /* 0x0001480604ff75b2 */ /* 0x0006620008000100 */
[----:B------:R-:W-:Y:S01]  /*0a20*/  NOP ;  /* 0x0000000000007918 */ /* 0x000fe20000000000 */
.L_x_11:
[----:B------:R-:W2:Y:S01]  /*0a30*/  SHFL.IDX PT, R0, R148, RZ, 0x1f ;  /* 0x00001fff94007589 */ /* 0x000ea200000e0000 */
[----:B------:R-:W-:Y:S01]  /*0a40*/  NOP ;  /* 0x0000000000007918 */ /* 0x000fe20000000000 */
[----:B--2---:R-:W-:-:S13]  /*0a50*/  ISETP.NE.AND P0, PT, R0, 0x3, PT ;  /* 0x000000030000780c */ /* 0x004fda0003f05270 */
[----:B------:R-:W-:Y:S05]  /*0a60*/  @P0 BRA `(.L_x_12) ;  /* 0x00000000002c0947 */ /* 0x000fea0003800000 */
[----:B---3--:R-:W-:Y:S01]  /*0a70*/  UMOV UR6, 0x400 ;  /* 0x0000040000067882 */ /* 0x008fe20000000000 */
[----:B------:R-:W-:Y:S01]  /*0a80*/  UMOV UR4, 0x20 ;  /* 0x0000002000047882 */ /* 0x000fe20000000000 */
[----:B------:R-:W-:Y:S02]  /*0a90*/  ULEA UR6, UR55, UR6, 0x18 ;  /* 0x0000000637067291 */ /* 0x000fe4000f8ec0ff */
[----:B------:R-:W-:-:S04]  /*0aa0*/  UIADD3 UR4, UPT, UPT, -UR4, 0x100000, URZ ;  /* 0x0010000004047890 */ /* 0x000fc8000fffe1ff */
[----:B------:R-:W-:Y:S02]  /*0ab0*/  USHF.L.U32 UR5, UR4, 0xb, URZ ;  /* 0x0000000b04057899 */ /* 0x000fe400080006ff */
[----:B------:R-:W-:Y:S01]  /*0ac0*/  USHF.L.U32 UR4, UR4, 0x1, URZ ;  /* 0x0000000104047899 */ /* 0x000fe200080006ff */
[----:B------:R-:W-:Y:S01]  /*0ad0*/  ELECT P0, URZ, PT ;  /* 0x0000000000ff782f */ /* 0x000fe20003800000 */
[----:B------:R-:W2:Y:S10]  /*0ae0*/  FENCE.VIEW.ASYNC.S ;  /* 0x00000000000073c6 */ /* 0x000eb40000000000 */
[----:B--2---:R2:W3:Y:S01]  /*0af0*/  SYNCS.EXCH.64 URZ, [UR6+0x150], UR4 ;  /* 0x0001500406ff75b2 */ /* 0x0044e20008000100 */
[----:B------:R2:W1:Y:S01]  /*0b00*/  SYNCS.EXCH.64 URZ, [UR6+0x158], UR4 ;  /* 0x0001580406ff75b2 */ /* 0x0004620008000100 */
[----:B------:R-:W-:Y:S01]  /*0b10*/  NOP ;  /* 0x0000000000007918 */ /* 0x000fe20000000000 */
.L_x_12:
[----:B------:R-:W4:Y:S01]  /*0b20*/  SHFL.IDX PT, R0, R148, RZ, 0x1f ;  /* 0x00001fff94007589 */ /* 0x000f2200000e0000 */
[----:B------:R-:W-:Y:S01]  /*0b30*/  NOP ;  /* 0x0000000000007918 */ /* 0x000fe20000000000 */
[----:B----4-:R-:W-:-:S13]  /*0b40*/  ISETP.NE.AND P0, PT, R0, 0x4, PT ;  /* 0x000000040000780c */ /* 0x010fda0003f05270 */
[----:B------:R-:W-:Y:S05]  /*0b50*/  @P0 BRA `(.L_x_13) ;  /* 0x0000000000480947 */ /* 0x000fea0003800000 */
[----:B--23--:R-:W-:Y:S01]  /*0b60*/  UMOV UR4, 0x3a0 ;  /* 0x000003a000047882 */ /* 0x00cfe20000000000 */
[----:B------:R-:W-:Y:S01]  /*0b70*/  UMOV UR6, 0x400 ;  /* 0x0000040000067882 */ /* 0x000fe20000000000 */
[----:B------:R-:W-:Y:S01]  /*0b80*/  USEL UR4, UR4, 0x320, UP3 ;  /* 0x0000032004047887 */ /* 0x000fe20009800000 */
        /* <DEDUP_REMOVED lines=9> */
[----:B------:R-:W2:Y:S02]  /*0c20*/  FENCE.VIEW.ASYNC.S ;  /* 0x00000000000073c6 */ /* 0x000ea40000000000 */
[----:B--2---:R4:W2:Y:S08]  /*0c30*/  SYNCS.EXCH.64 URZ, [UR6+0x160], UR8 ;  /* 0x0001600806ff75b2 */ /* 0x0048b00008000100 */
[----:B------:R4:W3:Y:S01]  /*0c40*/  SYNCS.EXCH.64 URZ, [UR6+0x170], UR4 ;  /* 0x0001700406ff75b2 */ /* 0x0008e20008000100 */
[----:B------:R4:W1:Y:S01]  /*0c50*/  SYNCS.EXCH.64 URZ, [UR6+0x168], UR8 ;  /* 0x0001680806ff75b2 */ /* 0x0008620008000100 */
[----:B------:R4:W1:Y:S02]  /*0c60*/  SYNCS.EXCH.64 URZ, [UR6+0x178], UR4 ;  /* 0x0001780406ff75b2 */ /* 0x0008640008000100 */
[----:B----4-:R-:W-:Y:S01]  /*0c70*/  NOP ;  /* 0x0000000000007918 */ /* 0x010fe20000000000 */
.L_x_13:
[----:B------:R-:W4:Y:S01]  /*0c80*/  SHFL.IDX PT, R0, R148, RZ, 0x1f ;  /* 0x00001fff94007589 */ /* 0x000f2200000e0000 */
[----:B------:R-:W-:Y:S01]  /*0c90*/  NOP ;  /* 0x0000000000007918 */ /* 0x000fe20000000000 */
[----:B----4-:R-:W-:-:S13]  /*0ca0*/  ISETP.NE.AND P0, PT, R0, 0x5, PT ;  /* 0x000000050000780c */ /* 0x010fda0003f05270 */
[----:B------:R-:W-:Y:S05]  /*0cb0*/  @P0 BRA `(.L_x_14) ;  /* 0x0000000000540947 */ /* 0x000fea0003800000 */
[----:B--23--:R-:W-:Y:S01]  /*0cc0*/  UMOV UR4, 0x400 ;  /* 0x0000040000047882 */ /* 0x00cfe20000000000 */
        /* <DEDUP_REMOVED lines=14> */
[----:B------:R4:W1:Y:S01]  /*0db0*/  SYNCS.EXCH.64 URZ, [UR4+0x1a8], UR8 ;  /* 0x0001a80804ff75b2 */ /* 0x0008620008000100 */
[----:B------:R4:W1:Y:S01]  /*0dc0*/  SYNCS.EXCH.64 URZ, [UR4+0x190], UR6 ;  /* 0x0001900604ff75b2 */ /* 0x0008620008000100 */
[----:B------:R4:W1:Y:S01]  /*0dd0*/  SYNCS.EXCH.64 URZ, [UR4+0x1b0], UR8 ;  /* 0x0001b00804ff75b2 */ /* 0x0008620008000100 */
[----:B------:R4:W1:Y:S01]  /*0de0*/  SYNCS.EXCH.64 URZ, [UR4+0x198], UR6 ;  /* 0x0001980604ff75b2 */ /* 0x0008620008000100 */
[----:B------:R4:W1:Y:S02]  /*0df0*/  SYNCS.EXCH.64 URZ, [UR4+0x1b8], UR8 ;  /* 0x0001b80804ff75b2 */ /* 0x0008640008000100 */
[----:B----4-:R-:W-:Y:S01]  /*0e00*/  NOP ;  /* 0x0000000000007918 */ /* 0x010fe20000000000 */
.L_x_14:
[----:B------:R-:W4:Y:S01]  /*0e10*/  SHFL.IDX PT, R0, R148, RZ, 0x1f ;  /* 0x00001fff94007589 */ /* 0x000f2200000e0000 */
[----:B------:R-:W-:Y:S01]  /*0e20*/  ISETP.NE.OR P1, PT, RZ, UR18, !P1 ;  /* 0x00000012ff007c0c */ /* 0x000fe2000cf25670 */
[----:B------:R-:W-:Y:S01]  /*0e30*/  NOP ;  /* 0x0000000000007918 */ /* 0x000fe20000000000 */
[----:B----4-:R-:W-:-:S13]  /*0e40*/  ISETP.NE.AND P0, PT, R0, 0x3, PT ;  /* 0x000000030000780c */ /* 0x010fda0003f05270 */
[----:B------:R-:W-:Y:S05]  /*0e50*/  @P0 BRA `(.L_x_15) ;  /* 0x0000000000340947 */ /* 0x000fea0003800000 */
[----:B--23--:R-:W-:Y:S01]  /*0e60*/  UMOV UR4, 0x400 ;  /* 0x0000040000047882 */ /* 0x00cfe20000000000 */
[----:B------:R-:W-:Y:S01]  /*0e70*/  UMOV UR6, 0x20 ;  /* 0x0000002000067882 */ /* 0x000fe20000000000 */
[----:B------:R-:W-:Y:S02]  /*0e80*/  ULEA UR4, UR55, UR4, 0x18 ;  /* 0x0000000437047291 */ /* 0x000fe4000f8ec0ff */
[----:B------:R-:W-:-:S04]  /*0e90*/  UIADD3 UR6, UPT, UPT, -UR6, 0x100000, URZ ;  /* 0x0010000006067890 */ /* 0x000fc8000fffe1ff */
[----:B------:R-:W-:Y:S02]  /*0ea0*/  USHF.L.U32 UR7, UR6, 0xb, URZ ;  /* 0x0000000b06077899 */ /* 0x000fe400080006ff */
[----:B------:R-:W-:Y:S01]  /*0eb0*/  USHF.L.U32 UR6, UR6, 0x1, URZ ;  /* 0x0000000106067899 */ /* 0x000fe200080006ff */
[----:B------:R-:W-:Y:S01]  /*0ec0*/  ELECT P0, URZ, PT ;  /* 0x0000000000ff782f */ /* 0x000fe20003800000 */
[----:B------:R-:W2:Y:S10]  /*0ed0*/  FENCE.VIEW.ASYNC.S ;  /* 0x00000000000073c6 */ /* 0x000eb40000000000 */
[----:B--2---:R4:W2:Y:S01]  /*0ee0*/  SYNCS.EXCH.64 URZ, [UR4+0x1c0], UR6 ;  /* 0x0001c00604ff75b2 */ /* 0x0048a20008000100 */
[----:B------:R4:W3:Y:S01]  /*0ef0*/  SYNCS.EXCH.64 URZ, [UR4+0x1d0], UR6 ;  /* 0x0001d00604ff75b2 */ /* 0x0008e20008000100 */
[----:B------:R4:W1:Y:S01]  /*0f00*/  SYNCS.EXCH.64 URZ, [UR4+0x1c8], UR6 ;  /* 0x0001c80604ff75b2 */ /* 0x0008620008000100 */
[----:B------:R4:W1:Y:S02]  /*0f10*/  SYNCS.EXCH.64 URZ, [UR4+0x1d8], UR6 ;  /* 0x0001d80604ff75b2 */ /* 0x0008640008000100 */
[----:B----4-:R-:W-:Y:S01]  /*0f20*/  NOP ;  /* 0x0000000000007918 */ /* 0x010fe20000000000 */
.L_x_15:
[----:B------:R-:W-:Y:S01]  /*0f30*/  VOTEU.ALL UP0, P1 ;  /* 0x0000000000ff7886 */ /* 0x000fe20000800000 */
[----:B--23--:R-:W-:Y:S01]  /*0f40*/  UMOV UR4, 0x20 ;  /* 0x0000002000047882 */ /* 0x00cfe20000000000 */
[----:B------:R-:W2:Y:S01]  /*0f50*/  LDCU UR7, c[0x0][0x36c] ;  /* 0x00006d80ff0777ac */ /* 0x000ea20008000800 */
[----:B------:R-:W-:Y:S01]  /*0f60*/  NOP ;  /* 0x0000000000007918 */ /* 0x000fe20000000000 */
[----:B------:R-:W-:Y:S01]  /*0f70*/  LOP3.LUT R0, R142, 0x1f, RZ, 0xc0, !PT ;  /* 0x0000001f8e007812 */ /* 0x000fe200078ec0ff */
[----:B------:R-:W-:Y:S01]  /*0f80*/  @!UP0 UMOV UR6, 0x400 ;  /* 0x0000040000068882 */ /* 0x000fe20000000000 */
[----:B------:R-:W-:-:S04]  /*0f90*/  @!UP0 UIADD3 UR4, UPT, UPT, -UR4, 0x100000, URZ ;  /* 0x0010000004048890 */ /* 0x000fc8000fffe1ff */
[----:B------:R-:W-:Y:S02]  /*0fa0*/  @!UP0 USHF.L.U32 UR5, UR4, 0xb, URZ ;  /* 0x0000000b04058899 */ /* 0x000fe400080006ff */
[----:B------:R-:W-:Y:S02]  /*0fb0*/  @!UP0 USHF.L.U32 UR4, UR4, 0x1, URZ ;  /* 0x0000000104048899 */ /* 0x000fe400080006ff */
[----:B------:R-:W-:Y:S01]  /*0fc0*/  @!UP0 ULEA UR6, UR55, UR6, 0x18 ;  /* 0x0000000637068291 */ /* 0x000fe2000f8ec0ff */
[----:B------:R-:W-:Y:S01]  /*0fd0*/  VOTEU.ALL UP0, P1 ;  /* 0x0000000000ff7886 */ /* 0x000fe20000800000 */
[----:B------:R-:W-:Y:S02]  /*0fe0*/  UISETP.NE.AND UP4, UPT, UR18, URZ, UPT ;  /* 0x000000ff1200728c */ /* 0x000fe4000bf85270 */
[----:B--2---:R-:W-:Y:S01]  /*0ff0*/  UISETP.EQ.U32.AND UP5, UPT, UR7, 0x1, UPT ;  /* 0x000000010700788c */ /* 0x004fe2000bfa2070 */
[----:B------:R-:W2:Y:S07]  /*1000*/  FENCE.VIEW.ASYNC.S ;  /* 0x00000000000073c6 */ /* 0x000eae0000000000 */
[----:B--2---:R2:W3:Y:S01]  /*1010*/  @!UP0 SYNCS.EXCH.64 URZ, [UR6+0x1e0], UR4 ;  /* 0x0001e00406ff85b2 */ /* 0x0044e20008000100 */
[----:B------:R-:W-:Y:S05]  /*1020*/  BRA.U !UP5, `(.L_x_16) ;  /* 0x000000010d087547 */ /* 0x000fea000b800000 */
[----:B-1-3--:R-:W-:Y:S01]  /*1030*/  UCGABAR_ARV ;  /* 0x00000000000079c7 */ /* 0x00afe20008000000 */
[----:B------:R-:W-:Y:S05]  /*1040*/  BRA `(.L_x_17) ;  /* 0x0000000000047947 */ /* 0x000fea0003800000 */
.L_x_16:
[----:B-1-3--:R-:W-:Y:S01]  /*1050*/  NOP ;  /* 0x0000000000007918 */ /* 0x00afe20000000000 */
.L_x_17:
[----:B------:R-:W1:Y:S01]  /*1060*/  S2UR UR28, SR_CTAID.X ;  /* 0x00000000001c79c3 */ /* 0x000e620000002500 */
[----:B------:R-:W-:-:S05]  /*1070*/  CS2R.32 R3, SR_CgaSize ;  /* 0x0000000000037805 */ /* 0x000fca0000008a00 */
[----:B------:R-:W-:-:S05]  /*1080*/  IMAD R3, R3, -0xa0, RZ ;  /* 0xffffff6003037824 */ /* 0x000fca00078e02ff */
[----:B--2---:R-:W-:-:S14]  /*1090*/  R2UR UR5, R3 ;  /* 0x00000000030572ca */ /* 0x004fdc00000e0000 */
[----:B------:R-:W2:Y:S01]  /*10a0*/  LDCU UR5, c[0x0][UR5+0x2b0] ;  /* 0x00005600050577ac */ /* 0x000ea20008000800 */
[----:B------:R-:W-:-:S05]  /*10b0*/  CS2R.32 R3, SR_CgaSize ;  /* 0x0000000000037805 */ /* 0x000fca0000008a00 */
[----:B------:R-:W-:-:S05]  /*10c0*/  IMAD R3, R3, -0xa0, RZ ;  /* 0xffffff6003037824 */ /* 0x000fca00078e02ff */
[----:B------:R-:W-:-:S14]  /*10d0*/  R2UR UR4, R3 ;  /* 0x00000000030472ca */ /* 0x000fdc00000e0000 */
[----:B------:R-:W3:Y:S01]  /*10e0*/  LDCU UR4, c[0x0][UR4+0x2b4] ;  /* 0x00005680040477ac */ /* 0x000ee20008000800 */
[----:B------:R-:W4:Y:S01]  /*10f0*/  S2UR UR7, SR_CTAID.Y ;  /* 0x00000000000779c3 */ /* 0x000f220000002600 */
[----:B------:R-:W3:Y:S01]  /*1100*/  LDCU UR19, c[0x0][0xb24] ;  /* 0x00016480ff1377ac */ /* 0x000ee20008000800 */
[----:B------:R-:W-:-:S05]  /*1110*/  CS2R.32 R3, SR_CgaSize ;  /* 0x0000000000037805 */ /* 0x000fca0000008a00 */
[----:B------:R-:W-:-:S05]  /*1120*/  IMAD R3, R3, -0xa0, RZ ;  /* 0xffffff6003037824 */ /* 0x000fca00078e02ff */
[----:B------:R-:W-:-:S14]  /*1130*/  R2UR UR60, R3 ;  /* 0x00000000033c72ca */ /* 0x000fdc00000e0000 */
[----:B------:R-:W3:Y:S01]  /*1140*/  LDCU UR60, c[0x0][UR60+0x2a0] ;  /* 0x000054003c3c77ac */ /* 0x000ee20008000800 */
[----:B------:R-:W1:Y:S01]  /*1150*/  S2UR UR36, SR_CTAID.Z ;  /* 0x00000000002479c3 */ /* 0x000e620000002700 */
[----:B------:R-:W-:-:S05]  /*1160*/  CS2R.32 R3, SR_CgaSize ;  /* 0x0000000000037805 */ /* 0x000fca0000008a00 */
[----:B------:R-:W-:-:S05]  /*1170*/  IMAD R3, R3, -0xa0, RZ ;  /* 0xffffff6003037824 */ /* 0x000fca00078e02ff */
[----:B------:R-:W-:-:S14]  /*1180*/  R2UR UR57, R3 ;  /* 0x00000000033972ca */ /* 0x000fdc00000e0000 */
[----:B------:R-:W3:Y:S01]  /*1190*/  LDCU UR57, c[0x0][UR57+0x2a4] ;  /* 0x00005480393977ac */ /* 0x000ee20008000800 */
[----:B------:R-:W-:Y:S02]  /*11a0*/  UISETP.GT.U32.AND UP0, UPT, UR33, 0xffff, UPT ;  /* 0x0000ffff2100788c */ /* 0x000fe4000bf04070 */
[----:B------:R-:W-:Y:S01]  /*11b0*/  USHF.L.U32 UR24, UR55, 0xb, URZ ;  /* 0x0000000b37187899 */ /* 0x000fe200080006ff */
[----:B-1----:R-:W-:Y:S01]  /*11c0*/  I2FP.F32.U32 R3, UR28 ;  /* 0x0000001c00037c45 */ /* 0x002fe20008201000 */
[----:B------:R-:W-:Y:S01]  /*11d0*/  UMOV UR29, 0x5 ;  /* 0x00000005001d7882 */ /* 0x000fe20000000000 */
[----:B------:R-:W1:Y:S03]  /*11e0*/  LDCU UR40, c[0x0][0xb24] ;  /* 0x00016480ff2877ac */ /* 0x000e660008000800 */
[----:B--2---:R-:W-:Y:S01]  /*11f0*/  FMUL R3, R3, UR5 ;  /* 0x0000000503037c20 */ /* 0x004fe20008400000 */
[----:B------:R-:W-:Y:S01]  /*1200*/  USEL UR5, UR33, 0xffff, !UP0 ;  /* 0x0000ffff21057887 */ /* 0x000fe2000c000000 */
[----:B----4-:R-:W-:Y:S01]  /*1210*/  I2FP.F32.U32 R2, UR7 ;  /* 0x0000000700027c45 */ /* 0x010fe20008201000 */
[----:B------:R-:W2:Y:S03]  /*1220*/  LDCU UR27, c[0x0][0xb30] ;  /* 0x00016600ff1b77ac */ /* 0x000ea60008000800 */
[----:B------:R-:W4:Y:S01]  /*1230*/  F2I.U32.TRUNC.NTZ R3, R3 ;  /* 0x0000000300037305 */ /* 0x000f22000020f000 */
[----:B---3--:R-:W-:Y:S01]  /*1240*/  FMUL R2, R2, UR4 ;  /* 0x0000000402027c20 */ /* 0x008fe20008400000 */
[----:B------:R-:W-:-:S02]  /*1250*/  ULOP3.LUT UR25, UR5, 0xffff, URZ, 0xc0, !UPT ;  /* 0x0000ffff05197892 */ /* 0x000fc4000f8ec0ff */
[----:B------:R-:W-:Y:S01]  /*1260*/  UISETP.GE.AND UP2, UPT, UR19, 0x1, UPT ;  /* 0x000000011300788c */ /* 0x000fe2000bf46270 */
[----:B------:R-:W-:-:S03]  /*1270*/  UMOV UR46, UR7 ;  /* 0x00000007002e7c82 */ /* 0x000fc60008000000 */
[----:B------:R-:W3:Y:S01]  /*1280*/  F2I.U32.TRUNC.NTZ R2, R2 ;  /* 0x0000000200027305 */ /* 0x000ee2000020f000 */
[----:B------:R-:W-:Y:S01]  /*1290*/  UMOV UR45, UR28 ;  /* 0x0000001c002d7c82 */ /* 0x000fe20008000000 */
[----:B----4-:R-:W-:Y:S02]  /*12a0*/  R2UR UR4, R3 ;  /* 0x00000000030472ca */ /* 0x010fe400000e0000 */
[----:B------:R-:W-:Y:S02]  /*12b0*/  PRMT R3, RZ, 0x7610, R3 ;  /* 0x00007610ff037816 */ /* 0x000fe40000000003 */
[----:B---3--:R-:W-:Y:S02]  /*12c0*/  R2UR UR6, R2 ;  /* 0x00000000020672ca */ /* 0x008fe400000e0000 */
[----:B------:R-:W-:-:S07]  /*12d0*/  PRMT R2, RZ, 0x7610, R2 ;  /* 0x00007610ff027816 */ /* 0x000fce0000000002 */
[----:B------:R-:W-:-:S04]  /*12e0*/  UIADD3 UR5, UPT, UPT, -UR4, URZ, URZ ;  /* 0x000000ff04057290 */ /* 0x000fc8000fffe1ff */
[----:B------:R-:W-:Y:S02]  /*12f0*/  UIMAD UR60, UR60, UR5, UR28 ;  /* 0x000000053c3c72a4 */ /* 0x000fe4000f8e021c */
[----:B------:R-:W-:-:S04]  /*1300*/  UIADD3 UR4, UPT, UPT, -UR6, URZ, URZ ;  /* 0x000000ff06047290 */ /* 0x000fc8000fffe1ff */
[----:B------:R-:W-:Y:S01]  /*1310*/  UIMAD UR57, UR57, UR4, UR7 ;  /* 0x00000004393972a4 */ /* 0x000fe2000f8e0207 */
[----:B-12---:R-:W-:Y:S11]  /*1320*/  BRA.U UP4, `(.L_x_18) ;  /* 0x00000001043c7547 */ /* 0x006ff6000b800000 */
[----:B------:R-:W-:Y:S02]  /*1330*/  UISETP.GT.U32.AND UP0, UPT, UR60, 0x1, UPT ;  /* 0x000000013c00788c */ /* 0x000fe4000bf04070 */
[----:B------:R-:W-:Y:S02]  /*1340*/  ULOP3.LUT UR4, UR60, 0xfffffffe, URZ, 0xc0, !UPT ;  /* 0xfffffffe3c047892 */ /* 0x000fe4000f8ec0ff */
[----:B------:R-:W-:Y:S02]  /*1350*/  UISETP.NE.AND UP1, UPT, UR57, URZ, UP0 ;  /* 0x000000ff3900728c */ /* 0x000fe40008725270 */
[----:B------:R-:W-:Y:S02]  /*1360*/  UISETP.NE.AND UP0, UPT, UR57, 0x1, UP0 ;  /* 0x000000013900788c */ /* 0x000fe40008705270 */
[----:B------:R-:W-:Y:S02]  /*1370*/  USEL UR7, URZ, 0x1, UP1 ;  /* 0x00000001ff077887 */ /* 0x000fe40008800000 */
[----:B------:R-:W-:-:S02]  /*1380*/  USEL UR6, URZ, 0x4, UP0 ;  /* 0x00000004ff067887 */ /* 0x000fc40008000000 */
[----:B------:R-:W-:Y:S02]  /*1390*/  USEL UR5, URZ, 0x2, UP1 ;  /* 0x00000002ff057887 */ /* 0x000fe40008800000 */
[----:B------:R-:W-:Y:S02]  /*13a0*/  ULEA UR4, UR57, UR4, 0x1 ;  /* 0x0000000439047291 */ /* 0x000fe4000f8e08ff */
[----:B------:R-:W-:Y:S02]  /*13b0*/  USEL UR8, URZ, 0x8, UP0 ;  /* 0x00000008ff087887 */ /* 0x000fe40008000000 */
[----:B------:R-:W-:-:S03]  /*13c0*/  UIADD3 UR5, UPT, UPT, UR5, UR6, UR7 ;  /* 0x0000000605057290 */ /* 0x000fc6000fffe007 */
[----:B------:R-:W-:Y:S01]  /*13d0*/  UMOV UR6, 0x3 ;  /* 0x0000000300067882 */ /* 0x000fe20000000000 */
[----:B------:R-:W-:Y:S02]  /*13e0*/  UIADD3 UR5, UPT, UPT, UR5, UR8, URZ ;  /* 0x0000000805057290 */ /* 0x000fe4000fffe0ff */
[----:B------:R-:W-:-:S04]  /*13f0*/  USHF.L.U32 UR4, UR6, UR4, URZ ;  /* 0x0000000406047299 */ /* 0x000fc800080006ff */
[----:B------:R-:W-:Y:S02]  /*1400*/  MOV R3, UR5 ;  /* 0x0000000500037c02 */ /* 0x000fe40008000f00 */
[----:B------:R-:W-:Y:S02]  /*1410*/  MOV R2, UR4 ;  /* 0x0000000400027c02 */ /* 0x000fe40008000f00 */
.L_x_18:
[----:B------:R-:W-:Y:S05]  /*1420*/  BRA.U !UP2, `(.L_x_19) ;  /* 0x000000010ad47547 */ /* 0x000fea000b800000 */
[----:B------:R-:W1:Y:S01]  /*1430*/  LDCU.128 UR20, c[0x0][0xb10] ;  /* 0x00016200ff1477ac */ /* 0x000e620008000c00 */
[----:B------:R-:W2:Y:S01]  /*1440*/  LDCU UR6, c[0x0][0x370] ;  /* 0x00006e00ff0677ac */ /* 0x000ea20008000800 */
[----:B------:R-:W3:Y:S01]  /*1450*/  LDCU UR5, c[0x0][0x374] ;  /* 0x00006e80ff0577ac */ /* 0x000ee20008000800 */
[----:B------:R-:W4:Y:S01]  /*1460*/  LDCU UR26, c[0x0][0xb0c] ;  /* 0x00016180ff1a77ac */ /* 0x000f220008000800 */
[----:B------:R-:W4:Y:S01]  /*1470*/  LDCU UR4, c[0x0][0xb20] ;  /* 0x00016400ff0477ac */ /* 0x000f220008000800 */
[----:B------:R-:W4:Y:S01]  /*1480*/  LDCU.64 UR8, c[0x0][0xb28] ;  /* 0x00016500ff0877ac */ /* 0x000f220008000a00 */
[----:B-1----:R-:W-:Y:S02]  /*1490*/  UISETP.NE.AND UP0, UPT, UR22, 0x1, UPT ;  /* 0x000000011600788c */ /* 0x002fe4000bf05270 */
[----:B---3--:R-:W-:Y:S02]  /*14a0*/  UIMAD.WIDE.U32 UR10, UR5, UR23, URZ ;  /* 0x00000017050a72a5 */ /* 0x008fe4000f8e00ff */
[----:B--2---:R-:W-:-:S02]  /*14b0*/  UIMAD.WIDE.U32 UR12, UR6, UR20, URZ ;  /* 0x00000014060c72a5 */ /* 0x004fc4000f8e00ff */
[----:B----4-:R-:W-:Y:S02]  /*14c0*/  UISETP.NE.AND UP1, UPT, UR26, 0x1, UPT ;  /* 0x000000011a00788c */ /* 0x010fe4000bf25270 */
[----:B------:R-:W-:Y:S01]  /*14d0*/  UISETP.NE.AND UP2, UPT, UR19, 0x1, UPT ;  /* 0x000000011300788c */ /* 0x000fe2000bf45270 */
[----:B------:R-:W-:Y:S02]  /*14e0*/  UMOV UR10, UR11 ;  /* 0x0000000b000a7c82 */ /* 0x000fe40008000000 */
[----:B------:R-:W-:Y:S01]  /*14f0*/  UMOV UR12, UR13 ;  /* 0x0000000d000c7c82 */ /* 0x000fe20008000000 */
[----:B------:R-:W-:Y:S02]  /*1500*/  @UP0 USHF.R.U32.HI UR5, URZ, UR4, UR10 ;  /* 0x00000004ff050299 */ /* 0x000fe4000801160a */
[----:B------:R-:W-:Y:S02]  /*1510*/  UIMAD.WIDE.U32 UR16, UR46, UR23, URZ ;  /* 0x000000172e1072a5 */ /* 0x000fe4000f8e00ff */
[----:B------:R-:W-:-:S02]  /*1520*/  UIMAD.WIDE.U32 UR10, UR5, UR8, URZ ;  /* 0x00000008050a72a5 */ /* 0x000fc4000f8e00ff */
[----:B------:R-:W-:Y:S02]  /*1530*/  @UP1 USHF.R.U32.HI UR6, URZ, UR21, UR12 ;  /* 0x00000015ff061299 */ /* 0x000fe4000801160c */
[----:B------:R-:W-:Y:S02]  /*1540*/  UIMAD.WIDE.U32 UR14, UR28, UR20, URZ ;  /* 0x000000141c0e72a5 */ /* 0x000fe4000f8e00ff */
[----:B------:R-:W-:Y:S01]  /*1550*/  UIMAD.WIDE.U32 UR12, UR6, UR8, URZ ;  /* 0x00000008060c72a5 */ /* 0x000fe2000f8e00ff */
[----:B------:R-:W-:Y:S01]  /*1560*/  UMOV UR16, UR17 ;  /* 0x0000001100107c82 */ /* 0x000fe20008000000 */
[----:B------:R-:W-:Y:S01]  /*1570*/  UMOV UR10, UR11 ;  /* 0x0000000b000a7c82 */ /* 0x000fe20008000000 */
[----:B------:R-:W-:Y:S02]  /*1580*/  USHF.R.U32.HI UR16, URZ, UR4, UR16 ;  /* 0x00000004ff107299 */ /* 0x000fe40008011610 */
[----:B------:R-:W-:Y:S02]  /*1590*/  @UP2 USHF.R.U32.HI UR5, URZ, UR9, UR10 ;  /* 0x00000009ff052299 */ /* 0x000fe4000801160a */
[----:B------:R-:W-:Y:S01]  /*15a0*/  UMOV UR7, UR13 ;  /* 0x0000000d00077c82 */ /* 0x000fe20008000000 */
[----:B------:R-:W-:Y:S01]  /*15b0*/  UMOV UR14, UR15 ;  /* 0x0000000f000e7c82 */ /* 0x000fe20008000000 */
[----:B------:R-:W-:-:S02]  /*15c0*/  @UP2 USHF.R.U32.HI UR6, URZ, UR9, UR7 ;  /* 0x00000009ff062299 */ /* 0x000fc40008011607 */
[----:B------:R-:W-:Y:S02]  /*15d0*/  USHF.R.U32.HI UR14, URZ, UR21, UR14 ;  /* 0x00000015ff0e7299 */ /* 0x000fe4000801160e */
[----:B------:R-:W-:Y:S02]  /*15e0*/  USEL UR4, UR46, UR16, !UP0 ;  /* 0x000000102e047287 */ /* 0x000fe4000c000000 */
[----:B------:R-:W-:Y:S02]  /*15f0*/  UIMAD UR7, UR5, UR19, URZ ;  /* 0x00000013050772a4 */ /* 0x000fe4000f8e02ff */
[----:B------:R-:W-:Y:S02]  /*1600*/  USEL UR5, UR28, UR14, !UP1 ;  /* 0x0000000e1c057287 */ /* 0x000fe4000c800000 */
[----:B------:R-:W-:Y:S02]  /*1610*/  UIMAD UR12, UR6, UR19, URZ ;  /* 0x00000013060c72a4 */ /* 0x000fe4000f8e02ff */
[----:B------:R-:W-:-:S02]  /*1620*/  UISETP.GE.AND UP0, UPT, UR4, UR7, UPT ;  /* 0x000000070400728c */ /* 0x000fc4000bf06270 */
[----:B------:R-:W-:Y:S02]  /*1630*/  UIMAD.WIDE.U32 UR10, UR4, UR8, URZ ;  /* 0x00000008040a72a5 */ /* 0x000fe4000f8e00ff */
[----:B------:R-:W-:Y:S02]  /*1640*/  UISETP.GE.OR UP0, UPT, UR5, UR12, UP0 ;  /* 0x0000000c0500728c */ /* 0x000fe40008706670 */
[----:B------:R-:W-:Y:S02]  /*1650*/  UIMAD.WIDE.U32 UR12, UR5, UR8, URZ ;  /* 0x00000008050c72a5 */ /* 0x000fe4000f8e00ff */
[----:B------:R-:W-:Y:S01]  /*1660*/  UIADD3 UR10, UPT, UPT, -UR4, URZ, URZ ;  /* 0x000000ff040a7290 */ /* 0x000fe2000fffe1ff */
[----:B------:R-:W-:Y:S01]  /*1670*/  UMOV UR8, UR11 ;  /* 0x0000000b00087c82 */ /* 0x000fe20008000000 */
[----:B------:R-:W-:Y:S02]  /*1680*/  UIADD3 UR45, UPT, UPT, -UR5, URZ, URZ ;  /* 0x000000ff052d7290 */ /* 0x000fe4000fffe1ff */
[----:B------:R-:W-:-:S03]  /*1690*/  USHF.R.U32.HI UR8, URZ, UR9, UR8 ;  /* 0x00000009ff087299 */ /* 0x000fc60008011608 */
[----:B------:R-:W-:Y:S01]  /*16a0*/  @!UP0 UMOV UR7, UR13 ;  /* 0x0000000d00078c82 */ /* 0x000fe20008000000 */
[----:B------:R-:W-:Y:S02]  /*16b0*/  UIMAD UR46, UR22, UR10, UR46 ;  /* 0x0000000a162e72a4 */ /* 0x000fe4000f8e022e */
[----:B------:R-:W-:Y:S02]  /*16c0*/  USEL UR8, UR4, UR8, !UP2 ;  /* 0x0000000804087287 */ /* 0x000fe4000d000000 */
[----:B------:R-:W-:Y:S02]  /*16d0*/  @!UP0 USHF.R.U32.HI UR7, URZ, UR9, UR7 ;  /* 0x00000009ff078299 */ /* 0x000fe40008011607 */
[----:B------:R-:W-:Y:S02]  /*16e0*/  UIADD3 UR9, UPT, UPT, -UR8, URZ, URZ ;  /* 0x000000ff08097290 */ /* 0x000fe4000fffe1ff */
[----:B------:R-:W-:Y:S02]  /*16f0*/  @!UP0 USEL UR7, UR5, UR7, !UP2 ;  /* 0x0000000705078287 */ /* 0x000fe4000d000000 */
[----:B------:R-:W-:-:S02]  /*1700*/  UIMAD UR9, UR19, UR9, UR4 ;  /* 0x00000009130972a4 */ /* 0x000fc4000f8e0204 */
[----:B------:R-:W-:Y:S02]  /*1710*/  @!UP0 UIADD3 UR8, UPT, UPT, UR8, -UR7, URZ ;  /* 0x8000000708088290 */ /* 0x000fe4000fffe0ff */
[----:B------:R-:W-:Y:S02]  /*1720*/  @!UP0 UIMAD UR6, UR9, UR6, UR7 ;  /* 0x00000006090682a4 */ /* 0x000fe4000f8e0207 */
[----:B------:R-:W-:Y:S02]  /*1730*/  @!UP0 UIMAD UR4, UR8, UR19, UR5 ;  /* 0x00000013080482a4 */ /* 0x000fe4000f8e0205 */
[----:B------:R-:W-:Y:S02]  /*1740*/  UIMAD UR45, UR26, UR45, UR28 ;  /* 0x0000002d1a2d72a4 */ /* 0x000fe4000f8e021c */
[----:B------:R-:W-:Y:S01]  /*1750*/  UIMAD UR46, UR4, UR22, UR46 ;  /* 0x00000016042e72a4 */ /* 0x000fe2000f8e022e */
[----:B------:R-:W-:Y:S02]  /*1760*/  @!UP0 UMOV UR5, UR6 ;  /* 0x0000000600058c82 */ /* 0x000fe40008000000 */
[----:B------:R-:W-:-:S12]  /*1770*/  UIMAD UR45, UR5, UR26, UR45 ;  /* 0x0000001a052d72a4 */ /* 0x000fd8000f8e022d */
.L_x_19:
[----:B------:R-:W-:Y:S02]  /*1780*/  UISETP.NE.AND UP1, UPT, UR27, 0x1, UPT ;  /* 0x000000011b00788c */ /* 0x000fe4000bf25270 */
[----:B------:R-:W-:Y:S02]  /*1790*/  UISETP.NE.AND UP0, UPT, UR18, 0x2, UPT ;  /* 0x000000021200788c */ /* 0x000fe4000bf05270 */
[----:B------:R-:W-:Y:S02]  /*17a0*/  ULOP3.LUT UR24, UR24, 0x1000, URZ, 0xc0, !UPT ;  /* 0x0000100018187892 */ /* 0x000fe4000f8ec0ff */
[----:B------:R-:W-:-:S03]  /*17b0*/  USHF.L.U32 UR21, UR29, UR25, URZ ;  /* 0x000000191d157299 */ /* 0x000fc600080006ff */
[----:B------:R-:W-:Y:S09]  /*17c0*/  BRA.U UP1, `(.L_x_20) ;  /* 0x0000000101447547 */ /* 0x000ff2000b800000 */
[----:B------:R-:W1:Y:S01]  /*17d0*/  LDCU.128 UR8, c[0x0][0xb10] ;  /* 0x00016200ff0877ac */ /* 0x000e620008000c00 */
[----:B------:R-:W2:Y:S01]  /*17e0*/  LDCU UR12, c[0x0][0xb0c] ;  /* 0x00016180ff0c77ac */ /* 0x000ea20008000800 */
[----:B------:R-:W3:Y:S01]  /*17f0*/  LDCU UR13, c[0x0][0xb20] ;  /* 0x00016400ff0d77ac */ /* 0x000ee20008000800 */
[----:B-1----:R-:W-:Y:S02]  /*1800*/  UIMAD.WIDE.U32 UR6, UR45, UR8, URZ ;  /* 0x000000082d0672a5 */ /* 0x002fe4000f8e00ff */
[----:B------:R-:W-:Y:S02]  /*1810*/  UIMAD.WIDE.U32 UR4, UR46, UR11, URZ ;  /* 0x0000000b2e0472a5 */ /* 0x000fe4000f8e00ff */
[----:B--2---:R-:W-:Y:S02]  /*1820*/  UISETP.NE.AND UP2, UPT, UR12, 0x1, UPT ;  /* 0x000000010c00788c */ /* 0x004fe4000bf45270 */
[----:B------:R-:W-:Y:S01]  /*1830*/  UISETP.NE.AND UP1, UPT, UR10, 0x1, UPT ;  /* 0x000000010a00788c */ /* 0x000fe2000bf25270 */
[----:B------:R-:W-:-:S02]  /*1840*/  UMOV UR6, UR7 ;  /* 0x0000000700067c82 */ /* 0x000fc40008000000 */
[----:B------:R-:W-:Y:S01]  /*1850*/  UMOV UR4, UR5 ;  /* 0x0000000500047c82 */ /* 0x000fe20008000000 */
[----:B------:R-:W-:Y:S02]  /*1860*/  USHF.R.U32.HI UR6, URZ, UR9, UR6 ;  /* 0x00000009ff067299 */ /* 0x000fe40008011606 */
[----:B---3--:R-:W-:Y:S02]  /*1870*/  USHF.R.U32.HI UR4, URZ, UR13, UR4 ;  /* 0x0000000dff047299 */ /* 0x008fe40008011604 */
[----:B------:R-:W-:Y:S02]  /*1880*/  USEL UR5, UR45, UR6, !UP2 ;  /* 0x000000062d057287 */ /* 0x000fe4000d000000 */
[----:B------:R-:W-:-:S04]  /*1890*/  USEL UR4, UR46, UR4, !UP1 ;  /* 0x000000042e047287 */ /* 0x000fc8000c800000 */
[----:B------:R-:W-:Y:S02]  /*18a0*/  UIADD3 UR6, UPT, UPT, -UR4, UR5, URZ ;  /* 0x0000000504067290 */ /* 0x000fe4000fffe1ff */
[----:B------:R-:W-:Y:S02]  /*18b0*/  UIADD3 UR4, UPT, UPT, UR4, -UR5, URZ ;  /* 0x8000000504047290 */ /* 0x000fe4000fffe0ff */
[----:B------:R-:W-:Y:S02]  /*18c0*/  UIMAD UR46, UR6, UR10, UR46 ;  /* 0x0000000a062e72a4 */ /* 0x000fe4000f8e022e */
[----:B------:R-:W-:-:S12]  /*18d0*/  UIMAD UR45, UR4, UR12, UR45 ;  /* 0x0000000c042d72a4 */ /* 0x000fd8000f8e022d */
.L_x_20:
[----:B------:R-:W-:Y:S05]  /*18e0*/  BRA.U !UP5, `(.L_x_21) ;  /* 0x000000010d0c7547 */ /* 0x000fea000b800000 */
[----:B------:R-:W-:Y:S01]  /*18f0*/  UCGABAR_WAIT ;  /* 0x0000000000007dc7 */ /* 0x000fe20008000000 */
[----:B------:R-:W-:Y:S01]  /*1900*/  CCTL.IVALL ;  /* 0x00000000ff00798f */ /* 0x000fe20002000000 */
[----:B------:R-:W-:Y:S05]  /*1910*/  BRA `(.L_x_22) ;  /* 0x0000000000047947 */ /* 0x000fea0003800000 */
.L_x_21:
[----:B------:R-:W-:Y:S06]  /*1920*/  BAR.SYNC.DEFER_BLOCKING 0x0 ;  /* 0x0000000000007b1d */ /* 0x000fec0000010000 */
.L_x_22:
[----:B------:R-:W-:Y:S05]  /*1930*/  BRA.U UP0, `(.L_x_23) ;  /* 0x0000001d00287547 */ /* 0x000fea000b800000 */
[----:B------:R-:W1:Y:S01]  /*1940*/  LDCU UR6, c[0x0][0x38c] ;  /* 0x00007180ff0677ac */ /* 0x000e620008000800 */
[----:B------:R-:W-:Y:S01]  /*1950*/  PLOP3.LUT P1, PT, PT, PT, UP3, 0x80, 0x8 ;  /* 0x000000000008781c */ /* 0x000fe20003f2f038 */
[----:B------:R-:W-:Y:S01]  /*1960*/  IMAD.MOV.U32 R12, RZ, RZ, 0x1 ;  /* 0x00000001ff0c7424 */ /* 0x000fe200078e00ff */
[----:B------:R-:W-:Y:S01]  /*1970*/  ISETP.NE.AND P2, PT, R0, RZ, P3 ;  /* 0x000000ff0000720c */ /* 0x000fe20001f45270 */
[----:B------:R-:W-:Y:S01]  /*1980*/  USHF.L.U32 UR7, UR28, 0x7, URZ ;  /* 0x000000071c077899 */ /* 0x000fe200080006ff */
[----:B------:R-:W-:Y:S01]  /*1990*/  PLOP3.LUT P1, PT, P1, PT, PT, 0x8, 0x80 ;  /* 0x000000000080781c */ /* 0x000fe20000f2e170 */
[----:B------:R-:W-:Y:S01]  /*19a0*/  USHF.L.U32 UR48, UR28, 0x5, URZ ;  /* 0x000000051c307899 */ /* 0x000fe200080006ff */
[----:B------:R-:W-:Y:S01]  /*19b0*/  CS2R R10, SRZ ;  /* 0x00000000000a7805 */ /* 0x000fe2000001ff00 */
[----:B------:R-:W-:Y:S01]  /*19c0*/  UISETP.NE.AND UP1, UPT, UR18, URZ, UPT ;  /* 0x000000ff1200728c */ /* 0x000fe2000bf25270 */
[----:B------:R-:W-:Y:S01]  /*19d0*/  IMAD.MOV.U32 R9, RZ, RZ, RZ ;  /* 0x000000ffff097224 */ /* 0x000fe200078e00ff */
[----:B------:R-:W2:Y:S01]  /*19e0*/  LDCU UR39, c[0x0][0x370] ;  /* 0x00006e00ff2777ac */ /* 0x000ea20008000800 */
[----:B------:R-:W-:Y:S01]  /*19f0*/  IMAD.MOV.U32 R8, RZ, RZ, 0x1 ;  /* 0x00000001ff087424 */ /* 0x000fe200078e00ff */
[----:B------:R-:W3:Y:S01]  /*1a00*/  LDCU.64 UR26, c[0x0][0x348] ;  /* 0x00006900ff1a77ac */ /* 0x000ee20008000a00 */
[----:B-1----:R-:W-:-:S02]  /*1a10*/  UIADD3 UR5, UPT, UPT, UR6, 0x3f, URZ ;  /* 0x0000003f06057890 */ /* 0x002fc4000fffe0ff */
[----:B------:R-:W-:Y:S02]  /*1a20*/  UIADD3 UR49, UPT, UPT, UR6, 0x7e, URZ ;  /* 0x0000007e06317890 */ /* 0x000fe4000fffe0ff */
[----:B------:R-:W-:Y:S01]  /*1a30*/  USHF.R.S32.HI UR4, URZ, 0x1f, UR5 ;  /* 0x0000001fff047899 */ /* 0x000fe20008011405 */
[----:B------:R-:W1:Y:S03]  /*1a40*/  LDCU UR38, c[0x0][0x374] ;  /* 0x00006e80ff2677ac */ /* 0x000e660008000800 */
[----:B------:R-:W-:Y:S02]  /*1a50*/  ULEA.HI UR4, UR4, UR5, URZ, 0x6 ;  /* 0x0000000504047291 */ /* 0x000fe4000f8f30ff */
[----:B------:R-:W-:Y:S02]  /*1a60*/  UIADD3 UR5, UPT, UPT, UR6, -0x1, URZ ;  /* 0xffffffff06057890 */ /* 0x000fe4000fffe0ff */
[----:B------:R-:W-:-:S02]  /*1a70*/  USHF.R.S32.HI UR42, URZ, 0x6, UR4 ;  /* 0x00000006ff2a7899 */ /* 0x000fc40008011404 */
[----:B------:R-:W-:Y:S02]  /*1a80*/  UISETP.GE.U32.AND UP2, UPT, UR5, -0x7f, UPT ;  /* 0xffffff810500788c */ /* 0x000fe4000bf46070 */
[----:B------:R-:W-:Y:S02]  /*1a90*/  UISETP.LT.U32.AND UP0, UPT, UR42, 0x14, UPT ;  /* 0x000000142a00788c */ /* 0x000fe4000bf01070 */
[----:B------:R-:W-:Y:S02]  /*1aa0*/  ULOP3.LUT UR5, UR7, 0x80, URZ, 0xc0, !UPT ;  /* 0x0000008007057892 */ /* 0x000fe4000f8ec0ff */
[----:B------:R-:W-:Y:S02]  /*1ab0*/  USEL UR41, UR42, 0x14, UP0 ;  /* 0x000000142a297887 */ /* 0x000fe40008000000 */
[----:B------:R-:W-:Y:S02]  /*1ac0*/  ULEA.HI UR44, UR24, UR5, URZ, 0x1a ;  /* 0x00000005182c7291 */ /* 0x000fe4000f8fd0ff */
[----:B------:R-:W-:-:S02]  /*1ad0*/  UIADD3 UR4, UPT, UPT, UR41, -0x1, URZ ;  /* 0xffffffff29047890 */ /* 0x000fc4000fffe0ff */
[----:B------:R-:W-:Y:S02]  /*1ae0*/  @UP2 UIADD3 UR4, UPT, UPT, UR41, URZ, URZ ;  /* 0x000000ff29042290 */ /* 0x000fe4000fffe0ff */
[----:B------:R-:W-:Y:S02]  /*1af0*/  ULOP3.LUT UR48, UR48, 0x20, URZ, 0xc0, !UPT ;  /* 0x0000002030307892 */ /* 0x000fe4000f8ec0ff */
[----:B------:R-:W-:Y:S02]  /*1b00*/  USEL UR25, UR34, 0x2, UP1 ;  /* 0x0000000222197887 */ /* 0x000fe40008800000 */
[----:B------:R-:W-:Y:S02]  /*1b10*/  UIADD3 UR47, UPT, UPT, UR42, -UR41, URZ ;  /* 0x800000292a2f7290 */ /* 0x000fe4000fffe0ff */
[----:B------:R-:W-:Y:S02]  /*1b20*/  UIADD3 UR28, UPT, UPT, UR4, 0x1, URZ ;  /* 0x00000001041c7890 */ /* 0x000fe4000fffe0ff */
[----:B------:R-:W-:Y:S01]  /*1b30*/  UIADD3 UR43, UPT, UPT, -UR4, URZ, URZ ;  /* 0x000000ff042b7290 */ /* 0x000fe2000fffe1ff */
[----:B-123--:R-:W-:-:S11]  /*1b40*/  UMOV UR5, URZ ;  /* 0x000000ff00057c82 */ /* 0x00efd60008000000 */
.L_x_43:
[----:B------:R-:W-:Y:S01]  /*1b50*/  UISETP.NE.AND UP0, UPT, UR55, URZ, UPT ;  /* 0x000000ff3700728c */ /* 0x000fe2000bf05270 */
[----:B------:R-:W1:Y:S08]  /*1b60*/  S2UR UR55, SR_CgaCtaId ;  /* 0x00000000003779c3 */ /* 0x000e700000008800 */
[----:B------:R-:W-:Y:S05]  /*1b70*/  BRA.U UP0, `(.L_x_24) ;  /* 0x0000000100347547 */ /* 0x000fea000b800000 */
[----:B------:R-:W2:Y:S01]  /*1b80*/  S2R R0, SR_CgaCtaId ;  /* 0x0000000000007919 */ /* 0x000ea20000008800 */
[----:B------:R-:W-:-:S04]  /*1b90*/  MOV R2, 0x400 ;  /* 0x0000040000027802 */ /* 0x000fc80000000f00 */
[----:B--2---:R-:W-:Y:S02]  /*1ba0*/  LEA R0, R0, R2, 0x18 ;  /* 0x0000000200007211 */ /* 0x004fe400078ec0ff */
[----:B------:R-:W-:-:S03]  /*1bb0*/  SHF.L.U32 R2, R8, 0x1f, RZ ;  /* 0x0000001f08027819 */ /* 0x000fc600000006ff */
[----:B------:R-:W-:-:S04]  /*1bc0*/  IMAD R0, R9, 0x8, R0 ;  /* 0x0000000809007824 */ /* 0x000fc800078e0200 */
[----:B------:R-:W2:Y:S02]  /*1bd0*/  SYNCS.PHASECHK.TRANS64.TRYWAIT P0, [R0+URZ+0x1d0], R2 ;  /* 0x0001d002000075a7 */ /* 0x000ea400080011ff */
[----:B--2---:R-:W-:Y:S05]  /*1be0*/  @!P0 BRA `(.L_x_25) ;  /* 0x0000006400588947 */ /* 0x004fea0003800000 */
.L_x_130:
[----:B------:R-:W-:Y:S01]  /*1bf0*/  VIADD R9, R9, 0x1 ;  /* 0x0000000109097836 */ /* 0x000fe20000000000 */
[----:B------:R2:W-:Y:S04]  /*1c00*/  SYNCS.ARRIVE.TRANS64.A1T0 RZ, [R0+URZ+0x1c0], RZ ;  /* 0x0001c0ff00ff79a7 */ /* 0x0005e800081000ff */
[----:B------:R-:W-:-:S04]  /*1c10*/  ISETP.NE.AND P0, PT, R9, 0x2, PT ;  /* 0x000000020900780c */ /* 0x000fc80003f05270 */
[----:B------:R-:W-:Y:S02]  /*1c20*/  SEL R9, R9, RZ, P0 ;  /* 0x000000ff09097207 */ /* 0x000fe40000000000 */
[----:B--2---:R-:W-:-:S04]  /*1c30*/  SEL R0, RZ, 0x1, P0 ;  /* 0x00000001ff007807 */ /* 0x004fc80000000000 */
[----:B------:R-:W-:-:S07]  /*1c40*/  LOP3.LUT R8, R8, R0, RZ, 0x3c, !PT ;  /* 0x0000000008087212 */ /* 0x000fce00078e3cff */
.L_x_24:
[----:B------:R-:W-:Y:S01]  /*1c50*/  UMOV UR6, 0x400 ;  /* 0x0000040000067882 */ /* 0x000fe20000000000 */
[----:B------:R-:W-:Y:S01]  /*1c60*/  SHF.L.U32 R0, R12, 0x1f, RZ ;  /* 0x0000001f0c007819 */ /* 0x000fe200000006ff */
[----:B-1----:R-:W-:Y:S02]  /*1c70*/  ULEA UR6, UR55, UR6, 0x18 ;  /* 0x0000000637067291 */ /* 0x002fe4000f8ec0ff */
[----:B------:R-:W-:Y:S02]  /*1c80*/  UISETP.GE.U32.AND UP0, UPT, UR49, 0x7f, UPT ;  /* 0x0000007f3100788c */ /* 0x000fe4000bf06070 */
[----:B------:R-:W-:Y:S02]  /*1c90*/  ULEA UR4, UR5, UR6, 0x3 ;  /* 0x0000000605047291 */ /* 0x000fe4000f8e18ff */
[----:B------:R-:W-:Y:S01]  /*1ca0*/  ULEA UR11, UR46, UR48, 0x6 ;  /* 0x000000302e0b7291 */ /* 0x000fe2000f8e30ff */
[----:B------:R-:W-:-:S06]  /*1cb0*/  UMOV UR7, URZ ;  /* 0x000000ff00077c82 */ /* 0x000fcc0008000000 */
[----:B------:R1:W2:Y:S01]  /*1cc0*/  SYNCS.PHASECHK.TRANS64.TRYWAIT P0, [UR4+0xa0], R0 ;  /* 0x0000a000ff0075a7 */ /* 0x0002a20008001104 */
[----:B------:R-:W-:-:S04]  /*1cd0*/  ULEA.HI UR4, UR45, UR45, URZ, 0x1 ;  /* 0x0000002d2d047291 */ /* 0x000fc8000f8f08ff */
[----:B------:R-:W-:-:S04]  /*1ce0*/  USHF.L.U32 UR4, UR4, 0x7, URZ ;  /* 0x0000000704047899 */ /* 0x000fc800080006ff */
[----:B------:R-:W-:-:S04]  /*1cf0*/  ULOP3.LUT UR35, UR4, 0xffffff00, URZ, 0xc0, !UPT ;  /* 0xffffff0004237892 */ /* 0x000fc8000f8ec0ff */
[----:B------:R-:W-:Y:S01]  /*1d00*/  UIADD3 UR35, UPT, UPT, UR44, UR35, URZ ;  /* 0x000000232c237290 */ /* 0x000fe2000fffe0ff */
[----:B------:R-:W-:Y:S11]  /*1d10*/  BRA.U !UP0, `(.L_x_26) ;  /* 0x0000000108c47547 */ /* 0x000ff6000b800000 */
[----:B------:R-:W-:Y:S01]  /*1d20*/  UMOV UR13, UR43 ;  /* 0x0000002b000d7c82 */ /* 0x000fe20008000000 */
[----:B------:R-:W-:Y:S01]  /*1d30*/  UMOV UR4, UR5 ;  /* 0x0000000500047c82 */ /* 0x000fe20008000000 */
[----:B------:R-:W-:-:S05]  /*1d40*/  UMOV UR34, URZ ;  /* 0x000000ff00227c82 */ /* 0x000fca0008000000 */
.L_x_32:
[----:B------:R-:W-:Y:S01]  /*1d50*/  ULEA UR33, UR4, UR6, 0x3 ;  /* 0x0000000604217291 */ /* 0x000fe2000f8e18ff */
[----:B--2---:R-:W-:Y:S01]  /*1d60*/  @P3 MOV R2, 0x5000 ;  /* 0x0000500000023802 */ /* 0x004fe20000000f00 */
[----:B--234-:R-:W-:Y:S10]  /*1d70*/  @P0 BRA `(.L_x_27) ;  /* 0x00000000000c0947 */ /* 0x01cff40003800000 */
[----:B------:R-:W-:-:S04]  /*1d80*/  SHF.L.U32 R3, R12, 0x1f, RZ ;  /* 0x0000001f0c037819 */ /* 0x000fc800000006ff */
[----:B------:R-:W2:Y:S02]  /*1d90*/  SYNCS.PHASECHK.TRANS64.TRYWAIT P0, [UR33+0xa0], R3 ;  /* 0x0000a003ff0075a7 */ /* 0x000ea40008001121 */
[----:B--2---:R-:W-:Y:S05]  /*1da0*/  @!P0 BRA `(.L_x_28) ;  /* 0x0000006000fc8947 */ /* 0x004fea0003800000 */
.L_x_27:
[----:B------:R2:W-:Y:S01]  /*1db0*/  @P3 SYNCS.ARRIVE.TRANS64 RZ, [UR33], R2 ;  /* 0x00000002ffff39a7 */ /* 0x0005e20008000021 */
[----:B------:R-:W-:Y:S02]  /*1dc0*/  ULOP3.LUT UR5, UR25, 0x2, URZ, 0xfc, !UPT ;  /* 0x0000000219057892 */ /* 0x000fe4000f8efcff */
[----:B------:R-:W-:Y:S02]  /*1dd0*/  UIADD3 UR13, UPT, UPT, UR13, 0x1, URZ ;  /* 0x000000010d0d7890 */ /* 0x000fe4000fffe0ff */
[----:B------:R-:W-:Y:S02]  /*1de0*/  UISETP.NE.AND UP0, UPT, UR5, 0x2, UPT ;  /* 0x000000020500788c */ /* 0x000fe4000bf05270 */
[----:B------:R-:W-:-:S07]  /*1df0*/  UISETP.NE.AND UP2, UPT, UR13, 0x1, UPT ;  /* 0x000000010d00788c */ /* 0x000fce000bf45270 */
[----:B------:R-:W-:Y:S05]  /*1e00*/  BRA.U UP0, `(.L_x_29) ;  /* 0x0000000100047547 */ /* 0x000fea000b800000 */
[----:B------:R-:W-:Y:S05]  /*1e10*/  BPT.TRAP 0x1 ;  /* 0x000000040000795c */ /* 0x000fea0000300000 */
.L_x_29:
[----:B------:R-:W-:Y:S04]  /*1e20*/  BSSY.RECONVERGENT B0, `(.L_x_30) ;  /* 0x0000003000007945 */ /* 0x000fe80003800200 */
[----:B------:R-:W-:Y:S05]  /*1e30*/  @!P2 BRA `(.L_x_31) ;  /* 0x000000000004a947 */ /* 0x000fea0003800000 */
[----:B------:R-:W-:Y:S05]  /*1e40*/  BPT.TRAP 0x1 ;  /* 0x000000040000795c */ /* 0x000fea0000300000 */
.L_x_31:
[----:B------:R-:W-:Y:S05]  /*1e50*/  BSYNC.RECONVERGENT B0 ;  /* 0x0000000000007941 */ /* 0x000fea0003800200 */
.L_x_30:
[----:B------:R-:W-:Y:S02]  /*1e60*/  UIADD3 UR5, UPT, UPT, UR4, 0x1, URZ ;  /* 0x0000000104057890 */ /* 0x000fe4000fffe0ff */
[----:B------:R-:W-:Y:S02]  /*1e70*/  ULEA UR32, UR4, UR24, 0xd ;  /* 0x0000001804207291 */ /* 0x000fe4000f8e68ff */
[----:B------:R-:W-:Y:S02]  /*1e80*/  UISETP.NE.AND UP0, UPT, UR5, 0x14, UPT ;  /* 0x000000140500788c */ /* 0x000fe4000bf05270 */
[----:B------:R-:W-:Y:S02]  /*1e90*/  UIADD3 UR16, UP1, UPT, UR26, 0x80, URZ ;  /* 0x000000801a107890 */ /* 0x000fe4000ff3e0ff */
[----:B------:R-:W-:Y:S02]  /*1ea0*/  USEL UR8, URZ, 0x1, UP0 ;  /* 0x00000001ff087887 */ /* 0x000fe40008000000 */
[----:B------:R-:W-:-:S02]  /*1eb0*/  USEL UR5, UR5, URZ, UP0 ;  /* 0x000000ff05057287 */ /* 0x000fc40008000000 */
[----:B------:R-:W-:Y:S02]  /*1ec0*/  UIADD3 UR14, UP0, UPT, UR26, 0x180, URZ ;  /* 0x000001801a0e7890 */ /* 0x000fe4000ff1e0ff */
[----:B------:R-:W-:Y:S01]  /*1ed0*/  LOP3.LUT R12, R12, UR8, RZ, 0x3c, !PT ;  /* 0x000000080c0c7c12 */ /* 0x000fe2000f8e3cff */
[----:B------:R-:W-:Y:S02]  /*1ee0*/  ULEA UR8, UR4, UR6, 0xb ;  /* 0x0000000604087291 */ /* 0x000fe4000f8e58ff */
[----:B------:R-:W-:Y:S01]  /*1ef0*/  ULEA UR7, UR5, UR6, 0x3 ;  /* 0x0000000605077291 */ /* 0x000fe2000f8e18ff */
[----:B-1----:R-:W-:Y:S01]  /*1f00*/  SHF.L.U32 R0, R12, 0x1f, RZ ;  /* 0x0000001f0c007819 */ /* 0x002fe200000006ff */
[----:B------:R-:W-:Y:S02]  /*1f10*/  ULOP3.LUT UR33, UR33, 0xfefffff8, URZ, 0xc0, !UPT ;  /* 0xfefffff821217892 */ /* 0x000fe4000f8ec0ff */
[----:B------:R-:W-:Y:S02]  /*1f20*/  UIADD3.X UR17, UPT, UPT, URZ, UR27, URZ, UP1, !UPT ;  /* 0x0000001bff117290 */ /* 0x000fe40008ffe4ff */
[----:B------:R-:W-:-:S02]  /*1f30*/  UIADD3 UR32, UPT, UPT, UR6, 0x4600, UR32 ;  /* 0x0000460006207890 */ /* 0x000fc4000fffe020 */
[----:B------:R-:W-:Y:S01]  /*1f40*/  UPRMT UR4, URZ, 0x5410, UR21 ;  /* 0x00005410ff047896 */ /* 0x000fe20008000015 */
[----:B------:R3:W4:Y:S01]  /*1f50*/  SYNCS.PHASECHK.TRANS64.TRYWAIT P0, [UR7+0xa0], R0 ;  /* 0x0000a000ff0075a7 */ /* 0x0007220008001107 */
[----:B------:R-:W-:Y:S02]  /*1f60*/  UIADD3 UR8, UPT, UPT, UR8, 0x2c600, URZ ;  /* 0x0002c60008087890 */ /* 0x000fe4000fffe0ff */
[----:B------:R-:W-:Y:S01]  /*1f70*/  UIADD3.X UR15, UPT, UPT, URZ, UR27, URZ, UP0, !UPT ;  /* 0x0000001bff0f7290 */ /* 0x000fe200087fe4ff */
[----:B------:R-:W-:Y:S01]  /*1f80*/  UMOV UR18, 0x0 ;  /* 0x0000000000127882 */ /* 0x000fe20000000000 */
[----:B------:R-:W-:Y:S01]  /*1f90*/  UMOV UR19, 0x10000000 ;  /* 0x1000000000137882 */ /* 0x000fe20000000000 */
[----:B------:R-:W-:Y:S01]  /*1fa0*/  UMOV UR10, UR34 ;  /* 0x00000022000a7c82 */ /* 0x000fe20008000000 */
[----:B------:R-:W-:Y:S01]  /*1fb0*/  UMOV UR12, UR36 ;  /* 0x00000024000c7c82 */ /* 0x000fe20008000000 */
[----:B------:R-:W-:Y:S01]  /*1fc0*/  UMOV UR9, UR33 ;  /* 0x0000002100097c82 */ /* 0x000fe20008000000 */
[----:B------:R1:W-:Y:S01]  /*1fd0*/  UTMALDG.3D.MULTICAST.2CTA [UR32], [UR16], UR4, desc[UR18] ;  /* 0x00001220100073b4 */ /* 0x0003e20008211804 */
[----:B------:R-:W-:-:S02]  /*1fe0*/  UMOV UR7, UR28 ;  /* 0x0000001c00077c82 */ /* 0x000fc40008000000 */
[----:B------:R3:W-:Y:S01]  /*1ff0*/  UTMALDG.3D.2CTA [UR8], [UR14], desc[UR18] ;  /* 0x000012080e0075b4 */ /* 0x0007e20008211000 */
[----:B-1----:R-:W-:Y:S01]  /*2000*/  UIADD3 UR34, UPT, UPT, UR34, 0x40, URZ ;  /* 0x0000004022227890 */ /* 0x002fe2000fffe0ff */
[----:B------:R-:W-:Y:S01]  /*2010*/  UMOV UR4, UR5 ;  /* 0x0000000500047c82 */ /* 0x000fe20008000000 */
[----:B------:R-:W-:Y:S10]  /*2020*/  BRA.U UP2, `(.L_x_32) ;  /* 0xfffffffd02487547 */ /* 0x000ff4000b83ffff */
.L_x_26:
[----:B------:R-:W-:Y:S01]  /*2030*/  ULEA UR4, UR5, UR6, 0x3 ;  /* 0x0000000605047291 */ /* 0x000fe2000f8e18ff */
[----:B-1-3--:R-:W-:Y:S01]  /*2040*/  SHF.L.U32 R0, R12, 0x1f, RZ ;  /* 0x0000001f0c007819 */ /* 0x00afe200000006ff */
[----:B------:R-:W-:Y:S01]  /*2050*/  @!P1 SYNCS.ARRIVE.TRANS64.A1T0 RZ, [UR6+0x158], RZ ;  /* 0x000158ffffff99a7 */ /* 0x000fe20008100006 */
[----:B------:R-:W-:-:S06]  /*2060*/  UISETP.GT.AND UP0, UPT, UR42, UR41, UPT ;  /* 0x000000292a00728c */ /* 0x000fcc000bf04270 */
[----:B--2-4-:R1:W2:Y:S03]  /*2070*/  SYNCS.PHASECHK.TRANS64.TRYWAIT P0, [UR4+0xa0], R0 ;  /* 0x0000a000ff0075a7 */ /* 0x0142a60008001104 */
[----:B------:R-:W-:Y:S05]  /*2080*/  BRA.U !UP0, `(.L_x_33) ;  /* 0x0000000108c47547 */ /* 0x000fea000b800000 */
[----:B------:R-:W-:Y:S01]  /*2090*/  UIADD3 UR13, UPT, UPT, UR47, UR7, URZ ;  /* 0x000000072f0d7290 */ /* 0x000fe2000fffe0ff */
[----:B------:R-:W-:-:S11]  /*20a0*/  UMOV UR4, UR5 ;  /* 0x0000000500047c82 */ /* 0x000fd60008000000 */
.L_x_39:
[----:B------:R-:W-:Y:S01]  /*20b0*/  ULEA UR17, UR4, UR6, 0x3 ;  /* 0x0000000604117291 */ /* 0x000fe2000f8e18ff */
[----:B--2---:R-:W-:Y:S01]  /*20c0*/  @P3 MOV R2, 0x5000 ;  /* 0x0000500000023802 */ /* 0x004fe20000000f00 */
[----:B--2-4-:R-:W-:Y:S10]  /*20d0*/  @P0 BRA `(.L_x_34) ;  /* 0x00000000000c0947 */ /* 0x014ff40003800000 */
[----:B------:R-:W-:-:S04]  /*20e0*/  SHF.L.U32 R3, R12, 0x1f, RZ ;  /* 0x0000001f0c037819 */ /* 0x000fc800000006ff */
[----:B------:R-:W2:Y:S02]  /*20f0*/  SYNCS.PHASECHK.TRANS64.TRYWAIT P0, [UR17+0xa0], R3 ;  /* 0x0000a003ff0075a7 */ /* 0x000ea40008001111 */
[----:B--2---:R-:W-:Y:S05]  /*2100*/  @!P0 BRA `(.L_x_35) ;  /* 0x00000060003c8947 */ /* 0x004fea0003800000 */
.L_x_34:
[----:B------:R2:W-:Y:S01]  /*2110*/  @P3 SYNCS.ARRIVE.TRANS64 RZ, [UR17], R2 ;  /* 0x00000002ffff39a7 */ /* 0x0005e20008000011 */
[----:B------:R-:W-:-:S04]  /*2120*/  ULOP3.LUT UR5, UR25, 0x2, URZ, 0xfc, !UPT ;  /* 0x0000000219057892 */ /* 0x000fc8000f8efcff */
[----:B------:R-:W-:-:S09]  /*2130*/  UISETP.NE.AND UP0, UPT, UR5, 0x2, UPT ;  /* 0x000000020500788c */ /* 0x000fd2000bf05270 */
[----:B------:R-:W-:Y:S05]  /*2140*/  BRA.U UP0, `(.L_x_36) ;  /* 0x0000000100047547 */ /* 0x000fea000b800000 */
[----:B------:R-:W-:Y:S05]  /*2150*/  BPT.TRAP 0x1 ;  /* 0x000000040000795c */ /* 0x000fea0000300000 */
.L_x_36:
[----:B------:R-:W-:Y:S04]  /*2160*/  BSSY.RECONVERGENT B0, `(.L_x_37) ;  /* 0x0000003000007945 */ /* 0x000fe80003800200 */
[----:B------:R-:W-:Y:S05]  /*2170*/  @!P2 BRA `(.L_x_38) ;  /* 0x000000000004a947 */ /* 0x000fea0003800000 */
[----:B------:R-:W-:Y:S05]  /*2180*/  BPT.TRAP 0x1 ;  /* 0x000000040000795c */ /* 0x000fea0000300000 */
.L_x_38:
[----:B------:R-:W-:Y:S05]  /*2190*/  BSYNC.RECONVERGENT B0 ;  /* 0x0000000000007941 */ /* 0x000fea0003800200 */
.L_x_37:
[----:B------:R-:W-:Y:S02]  /*21a0*/  UIADD3 UR5, UPT, UPT, UR4, 0x1, URZ ;  /* 0x0000000104057890 */ /* 0x000fe4000fffe0ff */
[----:B------:R-:W-:Y:S02]  /*21b0*/  ULEA UR16, UR4, UR24, 0xd ;  /* 0x0000001804107291 */ /* 0x000fe4000f8e68ff */
[----:B------:R-:W-:Y:S02]  /*21c0*/  UISETP.NE.AND UP0, UPT, UR5, 0x14, UPT ;  /* 0x000000140500788c */ /* 0x000fe4000bf05270 */
[----:B------:R-:W-:Y:S02]  /*21d0*/  UIADD3 UR22, UP1, UPT, UR26, 0x80, URZ ;  /* 0x000000801a167890 */ /* 0x000fe4000ff3e0ff */
[----:B------:R-:W-:Y:S02]  /*21e0*/  USEL UR9, URZ, 0x1, UP0 ;  /* 0x00000001ff097887 */ /* 0x000fe40008000000 */
[----:B------:R-:W-:-:S02]  /*21f0*/  USEL UR5, UR5, URZ, UP0 ;  /* 0x000000ff05057287 */ /* 0x000fc40008000000 */
[----:B------:R-:W-:Y:S02]  /*2200*/  UIADD3 UR14, UP0, UPT, UR26, 0x180, URZ ;  /* 0x000001801a0e7890 */ /* 0x000fe4000ff1e0ff */
[----:B------:R-:W-:Y:S01]  /*2210*/  ULEA UR8, UR5, UR6, 0x3 ;  /* 0x0000000605087291 */ /* 0x000fe2000f8e18ff */
[----:B------:R-:W-:Y:S01]  /*2220*/  LOP3.LUT R12, R12, UR9, RZ, 0x3c, !PT ;  /* 0x000000090c0c7c12 */ /* 0x000fe2000f8e3cff */
[----:B------:R-:W-:Y:S02]  /*2230*/  USHF.L.U32 UR18, UR7, 0x6, URZ ;  /* 0x0000000607127899 */ /* 0x000fe400080006ff */
[----:B------:R-:W-:Y:S01]  /*2240*/  ULOP3.LUT UR17, UR17, 0xfefffff8, URZ, 0xc0, !UPT ;  /* 0xfefffff811117892 */ /* 0x000fe2000f8ec0ff */
[----:B-1----:R-:W-:Y:S01]  /*2250*/  SHF.L.U32 R0, R12, 0x1f, RZ ;  /* 0x0000001f0c007819 */ /* 0x002fe200000006ff */
[----:B------:R-:W-:Y:S02]  /*2260*/  UIADD3 UR16, UPT, UPT, UR6, 0x4600, UR16 ;  /* 0x0000460006107890 */ /* 0x000fe4000fffe010 */
[----:B------:R-:W-:Y:S01]  /*2270*/  UIADD3.X UR23, UPT, UPT, URZ, UR27, URZ, UP1, !UPT ;  /* 0x0000001bff177290 */ /* 0x000fe20008ffe4ff */
[----:B------:R3:W4:Y:S01]  /*2280*/  SYNCS.PHASECHK.TRANS64.TRYWAIT P0, [UR8+0xa0], R0 ;  /* 0x0000a000ff0075a7 */ /* 0x0007220008001108 */
[----:B------:R-:W-:-:S02]  /*2290*/  ULEA UR8, UR4, UR6, 0xb ;  /* 0x0000000604087291 */ /* 0x000fc4000f8e58ff */
[----:B------:R-:W-:Y:S02]  /*22a0*/  UPRMT UR4, URZ, 0x5410, UR21 ;  /* 0x00005410ff047896 */ /* 0x000fe40008000015 */
[----:B------:R-:W-:Y:S02]  /*22b0*/  UIADD3 UR8, UPT, UPT, UR8, 0x2c600, URZ ;  /* 0x0002c60008087890 */ /* 0x000fe4000fffe0ff */
[----:B------:R-:W-:Y:S01]  /*22c0*/  UIADD3.X UR15, UPT, UPT, URZ, UR27, URZ, UP0, !UPT ;  /* 0x0000001bff0f7290 */ /* 0x000fe200087fe4ff */
[----:B------:R-:W-:Y:S01]  /*22d0*/  UMOV UR30, 0x0 ;  /* 0x00000000001e7882 */ /* 0x000fe20000000000 */
[----:B------:R-:W-:Y:S01]  /*22e0*/  UMOV UR31, 0x10000000 ;  /* 0x10000000001f7882 */ /* 0x000fe20000000000 */
[----:B------:R-:W-:Y:S01]  /*22f0*/  UMOV UR19, UR35 ;  /* 0x0000002300137c82 */ /* 0x000fe20008000000 */
[----:B------:R-:W-:Y:S01]  /*2300*/  UMOV UR20, UR36 ;  /* 0x0000002400147c82 */ /* 0x000fe20008000000 */
[----:B------:R-:W-:Y:S01]  /*2310*/  UMOV UR12, UR36 ;  /* 0x00000024000c7c82 */ /* 0x000fe20008000000 */
[----:B------:R-:W-:Y:S01]  /*2320*/  UMOV UR9, UR17 ;  /* 0x0000001100097c82 */ /* 0x000fe20008000000 */
[----:B------:R-:W-:Y:S01]  /*2330*/  UMOV UR10, UR18 ;  /* 0x00000012000a7c82 */ /* 0x000fe20008000000 */
[----:B------:R1:W-:Y:S01]  /*2340*/  UTMALDG.3D.MULTICAST.2CTA [UR16], [UR22], UR4, desc[UR30] ;  /* 0x00001e10160073b4 */ /* 0x0003e20008211804 */
[----:B------:R-:W-:-:S04]  /*2350*/  UIADD3 UR7, UPT, UPT, UR7, 0x1, URZ ;  /* 0x0000000107077890 */ /* 0x000fc8000fffe0ff */
[----:B------:R-:W-:Y:S01]  /*2360*/  UISETP.NE.AND UP0, UPT, UR7, UR13, UPT ;  /* 0x0000000d0700728c */ /* 0x000fe2000bf05270 */
[----:B------:R3:W-:Y:S01]  /*2370*/  UTMALDG.3D.2CTA [UR8], [UR14], desc[UR30] ;  /* 0x00001e080e0075b4 */ /* 0x0007e20008211000 */
[----:B-1----:R-:W-:-:S07]  /*2380*/  UMOV UR4, UR5 ;  /* 0x0000000500047c82 */ /* 0x002fce0008000000 */
[----:B---3--:R-:W-:Y:S05]  /*2390*/  BRA.U UP0, `(.L_x_39) ;  /* 0xfffffffd00447547 */ /* 0x008fea000b83ffff */
.L_x_33:
[C---:B------:R-:W-:Y:S01]  /*23a0*/  LEA R3, R11.reuse, UR6, 0x3 ;  /* 0x000000060b037c11 */ /* 0x040fe2000f8e18ff */
[----:B------:R-:W-:Y:S01]  /*23b0*/  NOP ;  /* 0x0000000000007918 */ /* 0x000fe20000000000 */
[----:B-1----:R-:W-:Y:S02]  /*23c0*/  SHF.L.U32 R0, R10, 0x1f, RZ ;  /* 0x0000001f0a007819 */ /* 0x002fe400000006ff */
[----:B------:R-:W-:Y:S02]  /*23d0*/  LEA R4, R11, UR6, 0x4 ;  /* 0x000000060b047c11 */ /* 0x000fe4000f8e20ff */
[----:B--2-4-:R-:W1:Y:S02]  /*23e0*/  SYNCS.PHASECHK.TRANS64.TRYWAIT P0, [R3+URZ+0x160], R0 ;  /* 0x00016000030075a7 */ /* 0x014e6400080011ff */
[----:B-1----:R-:W-:Y:S05]  /*23f0*/  @!P0 BRA `(.L_x_40) ;  /* 0x0000005c00988947 */ /* 0x002fea0003800000 */
.L_x_133:
[----:B------:R-:W2:Y:S01]  /*2400*/  LDS.128 R4, [R4+0x1f0] ;  /* 0x0001f00004047984 */ /* 0x000ea20000000c00 */
[----:B------:R-:W-:Y:S01]  /*2410*/  UISETP.GE.AND UP0, UPT, UR40, 0x1, UPT ;  /* 0x000000012800788c */ /* 0x000fe2000bf06270 */
[----:B------:R-:W-:Y:S01]  /*2420*/  @!PT LDS RZ, [RZ] ;  /* 0x00000000fffff984 */ /* 0x000fe20000000800 */
[----:B------:R-:W-:Y:S01]  /*2430*/  @!PT LDS RZ, [RZ] ;  /* 0x00000000fffff984 */ /* 0x000fe20000000800 */
[----:B------:R-:W-:Y:S01]  /*2440*/  @!PT LDS RZ, [RZ] ;  /* 0x00000000fffff984 */ /* 0x000fe20000000800 */
[----:B------:R-:W-:Y:S01]  /*2450*/  @!PT LDS RZ, [RZ] ;  /* 0x00000000fffff984 */ /* 0x000fe20000000800 */
[----:B------:R3:W-:Y:S06]  /*2460*/  MEMBAR.ALL.CTA ;  /* 0x0000000000007992 */ /* 0x0007ec0000008000 */
[----:B---3--:R-:W3:Y:S01]  /*2470*/  FENCE.VIEW.ASYNC.S ;  /* 0x00000000000073c6 */ /* 0x008ee20000000000 */
[----:B--2---:R-:W-:-:S13]  /*2480*/  LOP3.LUT P0, RZ, R6, 0x1, RZ, 0xc0, !PT ;  /* 0x0000000106ff7812 */ /* 0x004fda000780c0ff */
[----:B---3--:R-:W-:Y:S01]  /*2490*/  VOTEU.ANY UP1, P0 ;  /* 0x0000000000ff7886 */ /* 0x008fe20000020100 */
[----:B------:R-:W-:-:S13]  /*24a0*/  PLOP3.LUT P0, PT, PT, PT, UP1, 0x80, 0x8 ;  /* 0x000000000008781c */ /* 0x000fda0003f0f018 */
[----:B-1----:R-:W-:Y:S02]  /*24b0*/  @P0 LOP3.LUT R0, R5, 0xffff, RZ, 0xc0, !PT ;  /* 0x0000ffff05000812 */ /* 0x002fe400078ec0ff */
[----:B------:R-:W-:Y:S02]  /*24c0*/  @P0 MOV R2, R4 ;  /* 0x0000000400020202 */ /* 0x000fe40000000f00 */
[----:B------:R-:W-:Y:S01]  /*24d0*/  @P0 R2UR UR7, R0 ;  /* 0x00000000000702ca */ /* 0x000fe200000e0000 */
[----:B------:R-:W-:Y:S01]  /*24e0*/  VIADD R0, R3, 0x170 ;  /* 0x0000017003007836 */ /* 0x000fe20000000000 */
[----:B------:R-:W-:Y:S02]  /*24f0*/  @P0 SHF.R.U32.HI R4, RZ, 0x10, R5 ;  /* 0x00000010ff040819 */ /* 0x000fe40000011605 */
[----:B------:R-:W-:Y:S02]  /*2500*/  @P0 R2UR UR8, R2 ;  /* 0x00000000020802ca */ /* 0x000fe400000e0000 */
[----:B------:R-:W-:-:S02]  /*2510*/  PRMT R0, RZ, 0x654, R0 ;  /* 0x00000654ff007816 */ /* 0x000fc40000000000 */
[----:B------:R-:W-:Y:S02]  /*2520*/  @P0 R2UR UR4, R4 ;  /* 0x00000000040402ca */ /* 0x000fe400000e0000 */
[----:B------:R1:W-:Y:S03]  /*2530*/  SYNCS.ARRIVE.TRANS64.RED.A1T0 RZ, [R0+URZ], RZ ;  /* 0x000000ff00ff79a7 */ /* 0x0003e600081004ff */
[----:B------:R-:W-:-:S04]  /*2540*/  @UP1 UMOV UR29, UR7 ;  /* 0x00000007001d1c82 */ /* 0x000fc80008000000 */
[----:B------:R-:W-:-:S04]  /*2550*/  @UP1 UMOV UR37, UR8 ;  /* 0x0000000800251c82 */ /* 0x000fc80008000000 */
[----:B------:R-:W-:Y:S01]  /*2560*/  @UP1 UMOV UR36, UR4 ;  /* 0x0000000400241c82 */ /* 0x000fe20008000000 */
[----:B------:R-:W-:Y:S05]  /*2570*/  BRA.U !UP0, `(.L_x_41) ;  /* 0x0000000108d47547 */ /* 0x000fea000b800000 */
[----:B------:R-:W2:Y:S01]  /*2580*/  LDCU.128 UR12, c[0x0][0xb10] ;  /* 0x00016200ff0c77ac */ /* 0x000ea20008000c00 */
[----:B------:R-:W3:Y:S01]  /*2590*/  LDCU UR30, c[0x0][0xb20] ;  /* 0x00016400ff1e77ac */ /* 0x000ee20008000800 */
[----:B------:R-:W4:Y:S01]  /*25a0*/  LDCU UR20, c[0x0][0xb0c] ;  /* 0x00016180ff1477ac */ /* 0x000f220008000800 */
[----:B------:R-:W1:Y:S01]  /*25b0*/  LDCU.64 UR10, c[0x0][0xb28] ;  /* 0x00016500ff0a77ac */ /* 0x000e620008000a00 */
[----:B------:R-:W-:Y:S02]  /*25c0*/  UISETP.NE.AND UP3, UPT, UR40, 0x1, UPT ;  /* 0x000000012800788c */ /* 0x000fe4000bf65270 */
[----:B--2---:R-:W-:Y:S02]  /*25d0*/  UIMAD.WIDE.U32 UR16, UR38, UR15, URZ ;  /* 0x0000000f261072a5 */ /* 0x004fe4000f8e00ff */
[----:B------:R-:W-:Y:S02]  /*25e0*/  UIMAD.WIDE.U32 UR8, UR39, UR12, URZ ;  /* 0x0000000c270872a5 */ /* 0x000fe4000f8e00ff */
[----:B------:R-:W-:-:S02]  /*25f0*/  UISETP.NE.AND UP0, UPT, UR14, 0x1, UPT ;  /* 0x000000010e00788c */ /* 0x000fc4000bf05270 */
[----:B------:R-:W-:Y:S01]  /*2600*/  UIMAD.WIDE.U32 UR22, UR29, UR15, URZ ;  /* 0x0000000f1d1672a5 */ /* 0x000fe2000f8e00ff */
[----:B------:R-:W-:Y:S02]  /*2610*/  UMOV UR16, UR17 ;  /* 0x0000001100107c82 */ /* 0x000fe40008000000 */
[----:B------:R-:W-:Y:S01]  /*2620*/  UMOV UR8, UR9 ;  /* 0x0000000900087c82 */ /* 0x000fe20008000000 */
[----:B---3--:R-:W-:Y:S02]  /*2630*/  USHF.R.U32.HI UR16, URZ, UR30, UR16 ;  /* 0x0000001eff107299 */ /* 0x008fe40008011610 */
[----:B----4-:R-:W-:Y:S02]  /*2640*/  UISETP.NE.AND UP2, UPT, UR20, 0x1, UPT ;  /* 0x000000011400788c */ /* 0x010fe4000bf45270 */
[----:B------:R-:W-:Y:S02]  /*2650*/  USHF.R.U32.HI UR8, URZ, UR13, UR8 ;  /* 0x0000000dff087299 */ /* 0x000fe40008011608 */
[----:B------:R-:W-:-:S02]  /*2660*/  USEL UR7, UR38, UR16, !UP0 ;  /* 0x0000001026077287 */ /* 0x000fc4000c000000 */
[----:B------:R-:W-:Y:S02]  /*2670*/  USEL UR8, UR39, UR8, !UP2 ;  /* 0x0000000827087287 */ /* 0x000fe4000d000000 */
[----:B-1----:R-:W-:Y:S01]  /*2680*/  UIMAD.WIDE.U32 UR16, UR7, UR10, URZ ;  /* 0x0000000a071072a5 */ /* 0x002fe2000f8e00ff */
[----:B------:R-:W-:Y:S01]  /*2690*/  UMOV UR4, UR23 ;  /* 0x0000001700047c82 */ /* 0x000fe20008000000 */
[----:B------:R-:W-:Y:S02]  /*26a0*/  UIMAD.WIDE.U32 UR18, UR37, UR12, URZ ;  /* 0x0000000c251272a5 */ /* 0x000fe4000f8e00ff */
[----:B------:R-:W-:-:S03]  /*26b0*/  UIMAD.WIDE.U32 UR22, UR8, UR10, URZ ;  /* 0x0000000a081672a5 */ /* 0x000fc6000f8e00ff */
[----:B------:R-:W-:Y:S01]  /*26c0*/  UMOV UR16, UR17 ;  /* 0x0000001100107c82 */ /* 0x000fe20008000000 */
[----:B------:R-:W-:Y:S02]  /*26d0*/  USHF.R.U32.HI UR4, URZ, UR30, UR4 ;  /* 0x0000001eff047299 */ /* 0x000fe40008011604 */
[----:B------:R-:W-:Y:S01]  /*26e0*/  @UP3 USHF.R.U32.HI UR7, URZ, UR11, UR16 ;  /* 0x0000000bff073299 */ /* 0x000fe20008011610 */
[----:B------:R-:W-:Y:S01]  /*26f0*/  UMOV UR18, UR19 ;  /* 0x0000001300127c82 */ /* 0x000fe20008000000 */
[----:B------:R-:W-:Y:S01]  /*2700*/  UMOV UR22, UR23 ;  /* 0x0000001700167c82 */ /* 0x000fe20008000000 */
[----:B------:R-:W-:Y:S02]  /*2710*/  USHF.R.U32.HI UR13, URZ, UR13, UR18 ;  /* 0x0000000dff0d7299 */ /* 0x000fe40008011612 */
[----:B------:R-:W-:Y:S02]  /*2720*/  USEL UR4, UR29, UR4, !UP0 ;  /* 0x000000041d047287 */ /* 0x000fe4000c000000 */
[----:B------:R-:W-:-:S02]  /*2730*/  @UP3 USHF.R.U32.HI UR8, URZ, UR11, UR22 ;  /* 0x0000000bff083299 */ /* 0x000fc40008011616 */
[----:B------:R-:W-:Y:S02]  /*2740*/  UIMAD UR9, UR40, UR7, URZ ;  /* 0x00000007280972a4 */ /* 0x000fe4000f8e02ff */
[----:B------:R-:W-:Y:S02]  /*2750*/  USEL UR7, UR37, UR13, !UP2 ;  /* 0x0000000d25077287 */ /* 0x000fe4000d000000 */
[----:B------:R-:W-:Y:S02]  /*2760*/  UIMAD UR12, UR40, UR8, URZ ;  /* 0x00000008280c72a4 */ /* 0x000fe4000f8e02ff */
[----:B------:R-:W-:Y:S02]  /*2770*/  UISETP.GE.AND UP0, UPT, UR4, UR9, UPT ;  /* 0x000000090400728c */ /* 0x000fe4000bf06270 */
[----:B------:R-:W-:Y:S02]  /*2780*/  UIMAD.WIDE.U32 UR16, UR4, UR10, URZ ;  /* 0x0000000a041072a5 */ /* 0x000fe4000f8e00ff */
[----:B------:R-:W-:-:S02]  /*2790*/  UISETP.GE.OR UP0, UPT, UR7, UR12, UP0 ;  /* 0x0000000c0700728c */ /* 0x000fc40008706670 */
        /* <DEDUP_REMOVED lines=19> */
.L_x_41:
[----:B------:R-:W2:Y:S02]  /*28d0*/  LDCU UR4, c[0x0][0xb30] ;  /* 0x00016600ff0477ac */ /* 0x000ea40008000800 */
[----:B--2---:R-:W-:-:S09]  /*28e0*/  UISETP.NE.AND UP0, UPT, UR4, 0x1, UPT ;  /* 0x000000010400788c */ /* 0x004fd2000bf05270 */
[----:B------:R-:W-:Y:S05]  /*28f0*/  BRA.U UP0, `(.L_x_42) ;  /* 0x0000000100447547 */ /* 0x000fea000b800000 */
[----:B------:R-:W2:Y:S01]  /*2900*/  LDCU.128 UR12, c[0x0][0xb10] ;  /* 0x00016200ff0c77ac */ /* 0x000ea20008000c00 */
[----:B------:R-:W3:Y:S01]  /*2910*/  LDCU UR16, c[0x0][0xb0c] ;  /* 0x00016180ff1077ac */ /* 0x000ee20008000800 */
[----:B------:R-:W4:Y:S01]  /*2920*/  LDCU UR17, c[0x0][0xb20] ;  /* 0x00016400ff1177ac */ /* 0x000f220008000800 */
[----:B--2---:R-:W-:Y:S02]  /*2930*/  UIMAD.WIDE.U32 UR10, UR37, UR12, URZ ;  /* 0x0000000c250a72a5 */ /* 0x004fe4000f8e00ff */
[----:B------:R-:W-:Y:S02]  /*2940*/  UIMAD.WIDE.U32 UR8, UR29, UR15, URZ ;  /* 0x0000000f1d0872a5 */ /* 0x000fe4000f8e00ff */
[----:B---3--:R-:W-:Y:S02]  /*2950*/  UISETP.NE.AND UP2, UPT, UR16, 0x1, UPT ;  /* 0x000000011000788c */ /* 0x008fe4000bf45270 */
[----:B------:R-:W-:Y:S01]  /*2960*/  UISETP.NE.AND UP0, UPT, UR14, 0x1, UPT ;  /* 0x000000010e00788c */ /* 0x000fe2000bf05270 */
[----:B------:R-:W-:-:S02]  /*2970*/  UMOV UR7, UR11 ;  /* 0x0000000b00077c82 */ /* 0x000fc40008000000 */
[----:B------:R-:W-:Y:S01]  /*2980*/  UMOV UR4, UR9 ;  /* 0x0000000900047c82 */ /* 0x000fe20008000000 */
[----:B------:R-:W-:Y:S02]  /*2990*/  USHF.R.U32.HI UR7, URZ, UR13, UR7 ;  /* 0x0000000dff077299 */ /* 0x000fe40008011607 */
[----:B----4-:R-:W-:Y:S02]  /*29a0*/  USHF.R.U32.HI UR4, URZ, UR17, UR4 ;  /* 0x00000011ff047299 */ /* 0x010fe40008011604 */
[----:B------:R-:W-:Y:S02]  /*29b0*/  USEL UR7, UR37, UR7, !UP2 ;  /* 0x0000000725077287 */ /* 0x000fe4000d000000 */
[----:B------:R-:W-:-:S04]  /*29c0*/  USEL UR4, UR29, UR4, !UP0 ;  /* 0x000000041d047287 */ /* 0x000fc8000c000000 */
[----:B------:R-:W-:Y:S02]  /*29d0*/  UIADD3 UR8, UPT, UPT, UR7, -UR4, URZ ;  /* 0x8000000407087290 */ /* 0x000fe4000fffe0ff */
[----:B------:R-:W-:Y:S02]  /*29e0*/  UIADD3 UR4, UPT, UPT, -UR7, UR4, URZ ;  /* 0x0000000407047290 */ /* 0x000fe4000fffe1ff */
[----:B------:R-:W-:Y:S02]  /*29f0*/  UIMAD UR29, UR8, UR14, UR29 ;  /* 0x0000000e081d72a4 */ /* 0x000fe4000f8e021d */
[----:B------:R-:W-:-:S12]  /*2a00*/  UIMAD UR37, UR4, UR16, UR37 ;  /* 0x00000010042572a4 */ /* 0x000fd8000f8e0225 */
.L_x_42:
[----:B------:R-:W-:Y:S01]  /*2a10*/  VIADD R11, R11, 0x1 ;  /* 0x000000010b0b7836 */ /* 0x000fe20000000000 */
[----:B------:R-:W-:Y:S01]  /*2a20*/  PLOP3.LUT P1, PT, PT, PT, PT, 0x80, 0x8 ;  /* 0x000000000008781c */ /* 0x000fe20003f2f070 */
[----:B------:R-:W-:Y:S02]  /*2a30*/  UIADD3 UR45, UPT, UPT, UR37, UR60, URZ ;  /* 0x0000003c252d7290 */ /* 0x000fe4000fffe0ff */
[----:B------:R-:W-:Y:S01]  /*2a40*/  UIADD3 UR46, UPT, UPT, UR29, UR57, URZ ;  /* 0x000000391d2e7290 */ /* 0x000fe2000fffe0ff */
[----:B------:R-:W-:-:S04]  /*2a50*/  ISETP.NE.AND P0, PT, R11, 0x2, PT ;  /* 0x000000020b00780c */ /* 0x000fc80003f05270 */
[----:B-1----:R-:W-:Y:S02]  /*2a60*/  SEL R0, RZ, 0x1, P0 ;  /* 0x00000001ff007807 */ /* 0x002fe40000000000 */
[----:B------:R-:W-:Y:S02]  /*2a70*/  SEL R11, R11, RZ, P0 ;  /* 0x000000ff0b0b7207 */ /* 0x000fe40000000000 */
[----:B------:R-:W-:Y:S01]  /*2a80*/  LOP3.LUT R10, R10, R0, RZ, 0x3c, !PT ;  /* 0x000000000a0a7212 */ /* 0x000fe200078e3cff */
[----:B------:R-:W-:Y:S06]  /*2a90*/  BRA.U UP1, `(.L_x_43) ;  /* 0xfffffff1012c7547 */ /* 0x000fec000b83ffff */
[----:B------:R-:W-:Y:S01]  /*2aa0*/  UIADD3 UR7, UPT, UPT, UR6, 0xa0, URZ ;  /* 0x000000a006077890 */ /* 0x000fe2000fffe0ff */
[----:B------:R-:W-:-:S03]  /*2ab0*/  SHF.L.U32 R2, R12, 0x1f, RZ ;  /* 0x0000001f0c027819 */ /* 0x000fc600000006ff */
[----:B------:R-:W-:-:S09]  /*2ac0*/  ULEA UR4, UR5, UR7, 0x3 ;  /* 0x0000000705047291 */ /* 0x000fd2000f8e18ff */
[----:B------:R-:W1:Y:S02]  /*2ad0*/  SYNCS.PHASECHK.TRANS64.TRYWAIT P0, [UR4], R2 ;  /* 0x00000002ff0075a7 */ /* 0x000e640008001104 */
[----:B-1----:R-:W-:Y:S05]  /*2ae0*/  @!P0 BRA `(.L_x_44) ;  /* 0x0000005400f08947 */ /* 0x002fea0003800000 */
.L_x_135:
[----:B------:R-:W-:-:S04]  /*2af0*/  UIADD3 UR4, UPT, UPT, UR5, 0x1, URZ ;  /* 0x0000000105047890 */ /* 0x000fc8000fffe0ff */
[----:B------:R-:W-:-:S04]  /*2b00*/  UISETP.NE.AND UP0, UPT, UR4, 0x14, UPT ;  /* 0x000000140400788c */ /* 0x000fc8000bf05270 */
[----:B------:R-:W-:Y:S02]  /*2b10*/  USEL UR6, URZ, 0x1, UP0 ;  /* 0x00000001ff067887 */ /* 0x000fe40008000000 */
[----:B------:R-:W-:-:S04]  /*2b20*/  USEL UR4, UR4, URZ, UP0 ;  /* 0x000000ff04047287 */ /* 0x000fc80008000000 */
[----:B------:R-:W-:Y:S01]  /*2b30*/  ULEA UR5, UR4, UR7, 0x3 ;  /* 0x0000000704057291 */ /* 0x000fe2000f8e18ff */
[----:B-1----:R-:W-:-:S04]  /*2b40*/  LOP3.LUT R2, R12, UR6, RZ, 0x3c, !PT ;  /* 0x000000060c027c12 */ /* 0x002fc8000f8e3cff */
[----:B------:R-:W-:-:S04]  /*2b50*/  SHF.L.U32 R3, R2, 0x1f, RZ ;  /* 0x0000001f02037819 */ /* 0x000fc800000006ff */
[----:B------:R-:W1:Y:S02]  /*2b60*/  SYNCS.PHASECHK.TRANS64.TRYWAIT P0, [UR5], R3 ;  /* 0x00000003ff0075a7 */ /* 0x000e640008001105 */
[----:B-1----:R-:W-:Y:S05]  /*2b70*/  @!P0 BRA `(.L_x_45) ;  /* 0x0000005400e48947 */ /* 0x002fea0003800000 */
.L_x_137:
[----:B------:R-:W-:-:S04]  /*2b80*/  UIADD3 UR4, UPT, UPT, UR4, 0x1, URZ ;  /* 0x0000000104047890 */ /* 0x000fc8000fffe0ff */
[----:B------:R-:W-:-:S04]  /*2b90*/  UISETP.NE.AND UP0, UPT, UR4, 0x14, UPT ;  /* 0x000000140400788c */ /* 0x000fc8000bf05270 */
[----:B------:R-:W-:Y:S02]  /*2ba0*/  USEL UR6, URZ, 0x1, UP0 ;  /* 0x00000001ff067887 */ /* 0x000fe40008000000 */
[----:B------:R-:W-:-:S04]  /*2bb0*/  USEL UR4, UR4, URZ, UP0 ;  /* 0x000000ff04047287 */ /* 0x000fc80008000000 */
[----:B------:R-:W-:Y:S01]  /*2bc0*/  ULEA UR5, UR4, UR7, 0x3 ;  /* 0x0000000704057291 */ /* 0x000fe2000f8e18ff */
[----:B------:R-:W-:-:S04]  /*2bd0*/  LOP3.LUT R2, R2, UR6, RZ, 0x3c, !PT ;  /* 0x0000000602027c12 */ /* 0x000fc8000f8e3cff */
[----:B-1----:R-:W-:-:S04]  /*2be0*/  SHF.L.U32 R3, R2, 0x1f, RZ ;  /* 0x0000001f02037819 */ /* 0x002fc800000006ff */
[----:B------:R-:W1:Y:S02]  /*2bf0*/  SYNCS.PHASECHK.TRANS64.TRYWAIT P0, [UR5], R3 ;  /* 0x00000003ff0075a7 */ /* 0x000e640008001105 */
[----:B-1----:R-:W-:Y:S05]  /*2c00*/  @!P0 BRA `(.L_x_46) ;  /* 0x0000005400d88947 */ /* 0x002fea0003800000 */
.L_x_139:
        /* <DEDUP_REMOVED lines=9> */
.L_x_141:
        /* <DEDUP_REMOVED lines=9> */
.L_x_143:
        /* <DEDUP_REMOVED lines=9> */
.L_x_145:
        /* <DEDUP_REMOVED lines=9> */
.L_x_147:
        /* <DEDUP_REMOVED lines=9> */
.L_x_149:
        /* <DEDUP_REMOVED lines=9> */
.L_x_151:
        /* <DEDUP_REMOVED lines=9> */
.L_x_153:
        /* <DEDUP_REMOVED lines=9> */
.L_x_155:
        /* <DEDUP_REMOVED lines=9> */
.L_x_157:
        /* <DEDUP_REMOVED lines=9> */
.L_x_159:
        /* <DEDUP_REMOVED lines=9> */
.L_x_161:
        /* <DEDUP_REMOVED lines=9> */
.L_x_163:
        /* <DEDUP_REMOVED lines=9> */
.L_x_165:
        /* <DEDUP_REMOVED lines=9> */
.L_x_167:
        /* <DEDUP_REMOVED lines=9> */
.L_x_169:
        /* <DEDUP_REMOVED lines=9> */
.L_x_171:
[----:B------:R-:W-:-:S04]  /*3510*/  UIADD3 UR4, UPT, UPT, UR4, 0x1, URZ ;  /* 0x0000000104047890 */ /* 0x000fc8000fffe0ff */
[----:B------:R-:W-:-:S04]  /*3520*/  UISETP.NE.AND UP0, UPT, UR4, 0x14, UPT ;  /* 0x000000140400788c */ /* 0x000fc8000bf05270 */
[----:B------:R-:W-:Y:S02]  /*3530*/  USEL UR5, URZ, 0x1, UP0 ;  /* 0x00000001ff057887 */ /* 0x000fe40008000000 */
[----:B------:R-:W-:-:S04]  /*3540*/  USEL UR4, UR4, URZ, UP0 ;  /* 0x000000ff04047287 */ /* 0x000fc80008000000 */
[----:B------:R-:W-:Y:S01]  /*3550*/  ULEA UR4, UR4, UR7, 0x3 ;  /* 0x0000000704047291 */ /* 0x000fe2000f8e18ff */
[----:B------:R-:W-:-:S04]  /*3560*/  LOP3.LUT R2, R2, UR5, RZ, 0x3c, !PT ;  /* 0x0000000502027c12 */ /* 0x000fc8000f8e3cff */
[----:B------:R-:W-:Y:S01]  /*3570*/  SHF.L.U32 R2, R2, 0x1f, RZ ;  /* 0x0000001f02027819 */ /* 0x000fe200000006ff */
[----:B-1----:R-:W-:-:S07]  /*3580*/  IMAD.U32 R0, RZ, RZ, UR4 ;  /* 0x00000004ff007e24 */ /* 0x002fce000f8e00ff */
.L_x_63:
[----:B-1----:R1:W2:Y:S02]  /*3590*/  SYNCS.PHASECHK.TRANS64.TRYWAIT P0, [R0+URZ], R2 ;  /* 0x00000002000075a7 */ /* 0x0022a400080011ff */
[----:B--2---:R-:W-:Y:S05]  /*35a0*/  @!P0 NANOSLEEP.SYNCS 0x989680 ;  /* 0x009896800000895d */ /* 0x004fea0003900000 */
[----:B------:R-:W2:Y:S02]  /*35b0*/  @!P0 SYNCS.PHASECHK.TRANS64 P0, [R0+URZ], R2 ;  /* 0x00000002000085a7 */ /* 0x000ea400080010ff */
[----:B--2---:R-:W-:Y:S05]  /*35c0*/  @P0 EXIT ;  /* 0x000000000000094d */ /* 0x004fea0003800000 */
[----:B------:R-:W-:Y:S05]  /*35d0*/  BRA `(.L_x_63) ;  /* 0xfffffffc00ec7947 */ /* 0x000fea000383ffff */
.L_x_23:
[----:B------:R-:W-:-:S04]  /*35e0*/  UISETP.NE.AND UP0, UPT, UR55, URZ, UPT ;  /* 0x000000ff3700728c */ /* 0x000fc8000bf05270 */
[----:B------:R-:W-:-:S09]  /*35f0*/  UISETP.NE.OR UP0, UPT, UR18, 0x1, UP0 ;  /* 0x000000011200788c */ /* 0x000fd20008705670 */
[----:B------:R-:W-:Y:S05]  /*3600*/  BRA.U UP0, `(.L_x_64) ;  /* 0x0000000500487547 */ /* 0x000fea000b800000 */
[----:B------:R-:W-:Y:S01]  /*3610*/  ISETP.GE.U32.AND P2, PT, R0, 0x4, PT ;  /* 0x000000040000780c */ /* 0x000fe20003f46070 */
[----:B------:R-:W-:Y:S01]  /*3620*/  IMAD.MOV.U32 R12, RZ, RZ, 0x1 ;  /* 0x00000001ff0c7424 */ /* 0x000fe200078e00ff */
[----:B------:R-:W-:Y:S02]  /*3630*/  CS2R R10, SRZ ;  /* 0x00000000000a7805 */ /* 0x000fe4000001ff00 */
[----:B------:R-:W-:Y:S01]  /*3640*/  CS2R R8, SRZ ;  /* 0x0000000000087805 */ /* 0x000fe2000001ff00 */
[----:B------:R-:W-:Y:S01]  /*3650*/  UMOV UR6, 0x400 ;  /* 0x0000040000067882 */ /* 0x000fe20000000000 */
[----:B------:R-:W-:Y:S01]  /*3660*/  UMOV UR5, URZ ;  /* 0x000000ff00057c82 */ /* 0x000fe20008000000 */
[----:B------:R-:W-:-:S12]  /*3670*/  ULEA UR6, UR55, UR6, 0x18 ;  /* 0x0000000637067291 */ /* 0x000fd8000f8ec0ff */
.L_x_68:
[----:B------:R-:W-:Y:S02]  /*3680*/  LEA R2, R8, UR6, 0x3 ;  /* 0x0000000608027c11 */ /* 0x000fe4000f8e18ff */
[----:B------:R-:W-:-:S03]  /*3690*/  SHF.L.U32 R4, R9, 0x1f, RZ ;  /* 0x0000001f09047819 */ /* 0x000fc600000006ff */
[----:B------:R-:W-:Y:S01]  /*36a0*/  VIADD R5, R2, 0x1d0 ;  /* 0x000001d002057836 */ /* 0x000fe20000000000 */
[----:B------:R-:W1:Y:S02]  /*36b0*/  SYNCS.PHASECHK.TRANS64.TRYWAIT P0, [R2+URZ+0x1c0], R4 ;  /* 0x0001c004020075a7 */ /* 0x000e6400080011ff */
[----:B-1----:R-:W-:Y:S05]  /*36c0*/  @!P0 BRA `(.L_x_65) ;  /* 0x0000005000c08947 */ /* 0x002fea0003800000 */
.L_x_172:
[----:B------:R-:W-:Y:S01]  /*36d0*/  ULEA UR4, UR5, UR6, 0x3 ;  /* 0x0000000605047291 */ /* 0x000fe2000f8e18ff */
[----:B-1----:R-:W-:Y:S01]  /*36e0*/  PRMT R2, RZ, 0x654, R5 ;  /* 0x00000654ff027816 */ /* 0x002fe20000000005 */
[----:B------:R-:W-:Y:S01]  /*36f0*/  @!P2 IMAD.MOV.U32 R4, RZ, RZ, 0x10 ;  /* 0x00000010ff04a424 */ /* 0x000fe200078e00ff */
[----:B------:R-:W-:Y:S01]  /*3700*/  SHF.L.U32 R5, R12, 0x1f, RZ ;  /* 0x0000001f0c057819 */ /* 0x000fe200000006ff */
[----:B------:R-:W-:Y:S01]  /*3710*/  UIADD3 UR7, UPT, UPT, UR4, 0x160, URZ ;  /* 0x0000016004077890 */ /* 0x000fe2000fffe0ff */
[----:B------:R1:W-:Y:S05]  /*3720*/  SYNCS.ARRIVE.TRANS64.RED.A1T0 RZ, [R2+URZ], RZ ;  /* 0x000000ff02ff79a7 */ /* 0x0003ea00081004ff */
[----:B------:R-:W-:Y:S01]  /*3730*/  IMAD.U32 R6, RZ, RZ, UR7 ;  /* 0x00000007ff067e24 */ /* 0x000fe2000f8e00ff */
[----:B------:R-:W2:Y:S04]  /*3740*/  SYNCS.PHASECHK.TRANS64.TRYWAIT P0, [UR4+0x170], R5 ;  /* 0x00017005ff0075a7 */ /* 0x000ea80008001104 */
[----:B------:R-:W-:Y:S01]  /*3750*/  PRMT R6, R0, 0x654, R6 ;  /* 0x0000065400067816 */ /* 0x000fe20000000006 */
[----:B-12---:R-:W-:Y:S06]  /*3760*/  @!P0 BRA `(.L_x_66) ;  /* 0x0000005000ac8947 */ /* 0x006fec0003800000 */
.L_x_174:
[----:B------:R-:W-:Y:S01]  /*3770*/  ULEA UR8, UR5, UR6, 0x4 ;  /* 0x0000000605087291 */ /* 0x000fe2000f8e20ff */
[----:B------:R-:W-:Y:S01]  /*3780*/  SEL R3, R6, R3, !P2 ;  /* 0x0000000306037207 */ /* 0x000fe20005000000 */
[----:B------:R-:W-:Y:S01]  /*3790*/  UIADD3 UR9, UPT, UPT, UR4, 0x160, URZ ;  /* 0x0000016004097890 */ /* 0x000fe2000fffe0ff */
[----:B-1----:R-:W-:Y:S01]  /*37a0*/  LEA R2, R11, UR6, 0x3 ;  /* 0x000000060b027c11 */ /* 0x002fe2000f8e18ff */
[----:B------:R-:W-:Y:S01]  /*37b0*/  UIADD3 UR8, UPT, UPT, UR8, 0x1f0, URZ ;  /* 0x000001f008087890 */ /* 0x000fe2000fffe0ff */
[----:B------:R1:W-:Y:S01]  /*37c0*/  @!P2 SYNCS.ARRIVE.TRANS64.RED RZ, [R3+URZ], R4 ;  /* 0x0000000403ffa9a7 */ /* 0x0003e200080004ff */
[----:B------:R-:W-:Y:S01]  /*37d0*/  UIADD3 UR4, UPT, UPT, UR5, 0x1, URZ ;  /* 0x0000000105047890 */ /* 0x000fe2000fffe0ff */
[----:B------:R-:W-:-:S03]  /*37e0*/  VIADD R8, R8, 0x1 ;  /* 0x0000000108087836 */ /* 0x000fc60000000000 */
[----:B------:R-:W-:Y:S02]  /*37f0*/  UISETP.NE.AND UP0, UPT, UR4, 0x2, UPT ;  /* 0x000000020400788c */ /* 0x000fe4000bf05270 */
[----:B------:R-:W-:Y:S01]  /*3800*/  ISETP.NE.AND P0, PT, R8, 0x2, PT ;  /* 0x000000020800780c */ /* 0x000fe20003f05270 */
[----:B------:R-:W-:Y:S06]  /*3810*/  UGETNEXTWORKID.BROADCAST [UR8], [UR9] ;  /* 0x00000000080073ca */ /* 0x000fec0008000100 */
[----:B------:R-:W-:Y:S02]  /*3820*/  USEL UR7, URZ, 0x1, UP0 ;  /* 0x00000001ff077887 */ /* 0x000fe40008000000 */
[----:B------:R-:W-:-:S04]  /*3830*/  USEL UR5, UR4, URZ, UP0 ;  /* 0x000000ff04057287 */ /* 0x000fc80008000000 */
[----:B------:R-:W-:Y:S02]  /*3840*/  LOP3.LUT R12, R12, UR7, RZ, 0x3c, !PT ;  /* 0x000000070c0c7c12 */ /* 0x000fe4000f8e3cff */
[----:B-1----:R-:W-:-:S04]  /*3850*/  SHF.L.U32 R4, R10, 0x1f, RZ ;  /* 0x0000001f0a047819 */ /* 0x002fc800000006ff */
[----:B------:R-:W1:Y:S02]  /*3860*/  SYNCS.PHASECHK.TRANS64.TRYWAIT P1, [R2+URZ+0x160], R4 ;  /* 0x00016004020075a7 */ /* 0x000e6400080211ff */
[----:B-1----:R-:W-:Y:S05]  /*3870*/  @!P1 BRA `(.L_x_67) ;  /* 0x0000005000809947 */ /* 0x002fea0003800000 */
.L_x_175:
[C---:B-1----:R-:W-:Y:S01]  /*3880*/  LEA R4, R11.reuse, UR6, 0x4 ;  /* 0x000000060b047c11 */ /* 0x042fe2000f8e20ff */
[----:B------:R-:W-:Y:S01]  /*3890*/  VIADD R2, R2, 0x170 ;  /* 0x0000017002027836 */ /* 0x000fe20000000000 */
[----:B------:R-:W-:Y:S01]  /*38a0*/  SEL R8, R8, RZ, P0 ;  /* 0x000000ff08087207 */ /* 0x000fe20000000000 */
[----:B------:R-:W-:-:S03]  /*38b0*/  VIADD R11, R11, 0x1 ;  /* 0x000000010b0b7836 */ /* 0x000fc60000000000 */
[----:B------:R-:W1:Y:S01]  /*38c0*/  LDS.128 R4, [R4+0x1f0] ;  /* 0x0001f00004047984 */ /* 0x000e620000000c00 */
[----:B------:R-:W-:Y:S02]  /*38d0*/  PRMT R2, RZ, 0x654, R2 ;  /* 0x00000654ff027816 */ /* 0x000fe40000000002 */
[C---:B------:R-:W-:Y:S01]  /*38e0*/  ISETP.NE.AND P1, PT, R11.reuse, 0x2, PT ;  /* 0x000000020b00780c */ /* 0x040fe20003f25270 */
[----:B------:R-:W-:Y:S01]  /*38f0*/  @!PT LDS RZ, [RZ] ;  /* 0x00000000fffff984 */ /* 0x000fe20000000800 */
[----:B------:R-:W-:Y:S01]  /*3900*/  @!PT LDS RZ, [RZ] ;  /* 0x00000000fffff984 */ /* 0x000fe20000000800 */
[----:B------:R-:W-:Y:S01]  /*3910*/  @!PT LDS RZ, [RZ] ;  /* 0x00000000fffff984 */ /* 0x000fe20000000800 */
[----:B------:R-:W-:Y:S01]  /*3920*/  @!PT LDS RZ, [RZ] ;  /* 0x00000000fffff984 */ /* 0x000fe20000000800 */
[----:B------:R2:W-:Y:S06]  /*3930*/  MEMBAR.ALL.CTA ;  /* 0x0000000000007992 */ /* 0x0005ec0000008000 */
[----:B--2---:R-:W2:Y:S01]  /*3940*/  FENCE.VIEW.ASYNC.S ;  /* 0x00000000000073c6 */ /* 0x004ea20000000000 */
[----:B------:R-:W-:Y:S01]  /*3950*/  SEL R11, R11, RZ, P1 ;  /* 0x000000ff0b0b7207 */ /* 0x000fe20000800000 */
[----:B--2---:R2:W-:Y:S01]  /*3960*/  SYNCS.ARRIVE.TRANS64.RED.A1T0 RZ, [R2+URZ], RZ ;  /* 0x000000ff02ff79a7 */ /* 0x0045e200081004ff */
[----:B-1----:R-:W-:-:S02]  /*3970*/  LOP3.LUT P3, RZ, R6, 0x1, RZ, 0xc0, !PT ;  /* 0x0000000106ff7812 */ /* 0x002fc4000786c0ff */
[----:B------:R-:W-:-:S04]  /*3980*/  SEL R4, RZ, 0x1, P1 ;  /* 0x00000001ff047807 */ /* 0x000fc80000800000 */
[----:B------:R-:W-:Y:S02]  /*3990*/  LOP3.LUT R10, R10, R4, RZ, 0x3c, !PT ;  /* 0x000000040a0a7212 */ /* 0x000fe400078e3cff */
[----:B--2---:R-:W-:-:S04]  /*39a0*/  SEL R2, RZ, 0x1, P0 ;  /* 0x00000001ff027807 */ /* 0x004fc80000000000 */
[----:B------:R-:W-:Y:S01]  /*39b0*/  LOP3.LUT R9, R9, R2, RZ, 0x3c, !PT ;  /* 0x0000000209097212 */ /* 0x000fe200078e3cff */
[----:B------:R-:W-:Y:S06]  /*39c0*/  @P3 BRA `(.L_x_68) ;  /* 0xfffffffc002c3947 */ /* 0x000fec000383ffff */
[----:B------:R-:W-:Y:S01]  /*39d0*/  ULEA UR4, UR5, UR6, 0x3 ;  /* 0x0000000605047291 */ /* 0x000fe2000f8e18ff */
[----:B------:R-:W-:-:S08]  /*39e0*/  SHF.L.U32 R2, R12, 0x1f, RZ ;  /* 0x0000001f0c027819 */ /* 0x000fd000000006ff */
[----:B------:R-:W1:Y:S02]  /*39f0*/  SYNCS.PHASECHK.TRANS64 P0, [UR4+0x170], R2 ;  /* 0x00017002ff0075a7 */ /* 0x000e640008001004 */
[----:B-1----:R-:W-:Y:S05]  /*3a00*/  @P0 BRA `(.L_x_69) ;  /* 0x0000000000080947 */ /* 0x002fea0003800000 */
[----:B------:R-:W1:Y:S02]  /*3a10*/  SYNCS.PHASECHK.TRANS64.TRYWAIT P0, [UR4+0x170], R2 ;  /* 0x00017002ff0075a7 */ /* 0x000e640008001104 */
[----:B-1----:R-:W-:Y:S05]  /*3a20*/  @!P0 BRA `(.L_x_70) ;  /* 0x0000005000288947 */ /* 0x002fea0003800000 */
.L_x_69:
[----:B------:R-:W-:-:S04]  /*3a30*/  UIADD3 UR7, UPT, UPT, UR5, 0x1, URZ ;  /* 0x0000000105077890 */ /* 0x000fc8000fffe0ff */
[----:B------:R-:W-:-:S04]  /*3a40*/  UISETP.NE.AND UP0, UPT, UR7, 0x2, UPT ;  /* 0x000000020700788c */ /* 0x000fc8000bf05270 */
[----:B------:R-:W-:Y:S02]  /*3a50*/  USEL UR8, URZ, 0x1, UP0 ;  /* 0x00000001ff087887 */ /* 0x000fe40008000000 */
[----:B------:R-:W-:-:S04]  /*3a60*/  USEL UR7, UR7, URZ, UP0 ;  /* 0x000000ff07077287 */ /* 0x000fc80008000000 */
[----:B------:R-:W-:Y:S01]  /*3a70*/  ULEA UR7, UR7, UR6, 0x3 ;  /* 0x0000000607077291 */ /* 0x000fe2000f8e18ff */
[----:B-1----:R-:W-:-:S04]  /*3a80*/  LOP3.LUT R2, R12, UR8, RZ, 0x3c, !PT ;  /* 0x000000080c027c12 */ /* 0x002fc8000f8e3cff */
[----:B------:R-:W-:-:S04]  /*3a90*/  SHF.L.U32 R0, R2, 0x1f, RZ ;  /* 0x0000001f02007819 */ /* 0x000fc800000006ff */
[----:B------:R-:W1:Y:S02]  /*3aa0*/  SYNCS.PHASECHK.TRANS64 P0, [UR7+0x170], R0 ;  /* 0x00017000ff0075a7 */ /* 0x000e640008001007 */
[----:B-1----:R-:W-:Y:S05]  /*3ab0*/  @P0 EXIT ;  /* 0x000000000000094d */ /* 0x002fea0003800000 */
[----:B------:R-:W-:Y:S02]  /*3ac0*/  SHF.L.U32 R2, R2, 0x1f, RZ ;  /* 0x0000001f02027819 */ /* 0x000fe400000006ff */
[----:B------:R-:W-:-:S07]  /*3ad0*/  MOV R0, UR7 ;  /* 0x0000000700007c02 */ /* 0x000fce0008000f00 */
.L_x_71:
[----:B-1----:R1:W2:Y:S02]  /*3ae0*/  SYNCS.PHASECHK.TRANS64.TRYWAIT P0, [R0+URZ+0x170], R2 ;  /* 0x00017002000075a7 */ /* 0x0022a400080011ff */
[----:B--2---:R-:W-:Y:S05]  /*3af0*/  @!P0 NANOSLEEP.SYNCS 0x989680 ;  /* 0x009896800000895d */ /* 0x004fea0003900000 */
[----:B------:R-:W2:Y:S02]  /*3b00*/  @!P0 SYNCS.PHASECHK.TRANS64 P0, [R0+URZ+0x170], R2 ;  /* 0x00017002000085a7 */ /* 0x000ea400080010ff */
[----:B--2---:R-:W-:Y:S05]  /*3b10*/  @P0 EXIT ;  /* 0x000000000000094d */ /* 0x004fea0003800000 */
[----:B------:R-:W-:Y:S05]  /*3b20*/  BRA `(.L_x_71) ;  /* 0xfffffffc00ec7947 */ /* 0x000fea000383ffff */
.L_x_64:
[----:B------:R-:W-:Y:S05]  /*3b30*/  BRA.U UP4, `(.L_x_72) ;  /* 0x0000001104a07547 */ /* 0x000fea000b800000 */
[----:B------:R-:W-:Y:S01]  /*3b40*/  UMOV UR4, 0x40 ;  /* 0x0000004000047882 */ /* 0x000fe20000000000 */
[----:B------:R-:W-:Y:S01]  /*3b50*/  NOP ;  /* 0x0000000000007918 */ /* 0x000fe20000000000 */
[----:B------:R-:W-:Y:S01]  /*3b60*/  ULEA UR5, UR55, UR4, 0x18 ;  /* 0x0000000437057291 */ /* 0x000fe2000f8ec0ff */
[----:B------:R-:W-:Y:S02]  /*3b70*/  UMOV UR6, 0x400 ;  /* 0x0000040000067882 */ /* 0x000fe40000000000 */
[----:B------:R-:W-:-:S06]  /*3b80*/  ULEA UR6, UR55, UR6, 0x18 ;  /* 0x0000000637067291 */ /* 0x000fcc000f8ec0ff */
[----:B------:R-:W1:Y:S02]  /*3b90*/  LDS.U8 R0, [UR5+0x1c] ;  /* 0x00001c05ff007984 */ /* 0x000e640008000000 */
[----:B-1----:R-:W-:-:S13]  /*3ba0*/  ISETP.NE.AND P0, PT, R0, RZ, PT ;  /* 0x000000ff0000720c */ /* 0x002fda0003f05270 */
[----:B------:R-:W-:Y:S05]  /*3bb0*/  @P0 BRA `(.L_x_73) ;  /* 0x0000000400080947 */ /* 0x000fea0003800000 */
[----:B------:R-:W-:Y:S02]  /*3bc0*/  UISETP.NE.U32.AND UP1, UPT, UR33, 0x1, UPT ;  /* 0x000000012100788c */ /* 0x000fe4000bf25070 */
[----:B------:R-:W-:-:S07]  /*3bd0*/  UIADD3 UR7, UPT, UPT, UR5, 0x8, URZ ;  /* 0x0000000805077890 */ /* 0x000fce000fffe0ff */
[----:B------:R-:W-:Y:S05]  /*3be0*/  BRA.U !UP1, `(.L_x_74) ;  /* 0x00000001099c7547 */ /* 0x000fea000b800000 */
[----:B------:R-:W-:Y:S01]  /*3bf0*/  ELECT P0, URZ, PT ;  /* 0x0000000000ff782f */ /* 0x000fe20003800000 */
[----:B------:R-:W-:-:S12]  /*3c00*/  BSSY B0, `(.L_x_74) ;  /* 0x0000025000007945 */ /* 0x000fd80003800000 */
[----:B------:R-:W-:Y:S05]  /*3c10*/  @!P0 BRA `(.L_x_75) ;  /* 0x00000000008c8947 */ /* 0x000fea0003800000 */
[----:B------:R-:W-:-:S05]  /*3c20*/  UMOV UR4, 0x10 ;  /* 0x0000001000047882 */ /* 0x000fca0000000000 */
[----:B------:R-:W-:Y:S04]  /*3c30*/  DEPBAR.LE SB1, 0x36 ;  /* 0x00009d800000791a */ /* 0x000fe80000000000 */
[----:B------:R-:W1:Y:S02]  /*3c40*/  UTCATOMSWS.2CTA.FIND_AND_SET.ALIGN UP0, UR4, UR4 ;  /* 0x00000004000475e3 */ /* 0x000e640008200800 */
[----:B-1----:R-:W-:Y:S01]  /*3c50*/  MOV R10, UR4 ;  /* 0x00000004000a7c02 */ /* 0x002fe20008000f00 */
[----:B------:R-:W-:Y:S06]  /*3c60*/  BRA.U UP0, `(.L_x_76) ;  /* 0x0000000100187547 */ /* 0x000fec000b800000 */
.L_x_77:
[----:B------:R-:W-:Y:S05]  /*3c70*/  NANOSLEEP 0x64 ;  /* 0x000000640000795d */ /* 0x000fea0003800000 */
[----:B------:R-:W-:-:S05]  /*3c80*/  UMOV UR4, 0x10 ;  /* 0x0000001000047882 */ /* 0x000fca0000000000 */
[----:B------:R-:W-:Y:S04]  /*3c90*/  DEPBAR.LE SB1, 0x36 ;  /* 0x00009d800000791a */ /* 0x000fe80000000000 */
[----:B------:R-:W1:Y:S02]  /*3ca0*/  UTCATOMSWS.2CTA.FIND_AND_SET.ALIGN UP0, UR4, UR4 ;  /* 0x00000004000475e3 */ /* 0x000e640008200800 */
[----:B-1----:R-:W-:Y:S01]  /*3cb0*/  MOV R10, UR4 ;  /* 0x00000004000a7c02 */ /* 0x002fe20008000f00 */
[----:B------:R-:W-:Y:S05]  /*3cc0*/  BRA.U !UP0, `(.L_x_77) ;  /* 0xfffffffd08e87547 */ /* 0x000fea000b83ffff */
.L_x_76:
[----:B------:R-:W1:Y:S01]  /*3cd0*/  LDS R6, [UR5+0x10] ;  /* 0x00001005ff067984 */ /* 0x000e620008000800 */
[----:B------:R-:W-:Y:S01]  /*3ce0*/  IMAD.U32 R0, RZ, RZ, UR6 ;  /* 0x00000006ff007e24 */ /* 0x000fe2000f8e00ff */
[----:B------:R-:W-:-:S03]  /*3cf0*/  MOV R4, UR35 ;  /* 0x0000002300047c02 */ /* 0x000fc60008000f00 */
[----:B------:R-:W-:Y:S01]  /*3d00*/  VIADD R0, R0, 0x210 ;  /* 0x0000021000007836 */ /* 0x000fe20000000000 */
[----:B-1----:R-:W-:-:S04]  /*3d10*/  SHF.L.U32 R6, R6, 0x1f, RZ ;  /* 0x0000001f06067819 */ /* 0x002fc800000006ff */
[----:B------:R-:W1:Y:S02]  /*3d20*/  SYNCS.PHASECHK.TRANS64.TRYWAIT P0, [UR5+0x8], R6 ;  /* 0x00000806ff0075a7 */ /* 0x000e640008001105 */
[----:B-1----:R-:W-:Y:S05]  /*3d30*/  @P0 BRA `(.L_x_78) ;  /* 0x0000000000080947 */ /* 0x002fea0003800000 */
[----:B------:R-:W1:Y:S02]  /*3d40*/  SYNCS.PHASECHK.TRANS64.TRYWAIT P0, [UR5+0x8], R6 ;  /* 0x00000806ff0075a7 */ /* 0x000e640008001105 */
[----:B-1----:R-:W-:Y:S05]  /*3d50*/  @!P0 BRA `(.L_x_79) ;  /* 0x0000004c00748947 */ /* 0x002fea0003800000 */
.L_x_78:
[----:B------:R-:W-:Y:S01]  /*3d60*/  PRMT R4, R4, 0x654, R0 ;  /* 0x0000065404047816 */ /* 0x000fe20000000000 */
[----:B------:R-:W-:Y:S01]  /*3d70*/  HFMA2 R0, -RZ, RZ, 0, 5.9604644775390625e-08 ;  /* 0x00000001ff007431 */ /* 0x000fe200000001ff */
[----:B------:R-:W-:Y:S01]  /*3d80*/  UPRMT UR4, UR35, 0x654, UR7 ;  /* 0x0000065423047896 */ /* 0x000fe20008000007 */
[----:B------:R-:W-:Y:S02]  /*3d90*/  IMAD.MOV.U32 R8, RZ, RZ, 0xffff ;  /* 0x0000ffffff087424 */ /* 0x000fe400078e00ff */
[----:B-1----:R-:W-:Y:S02]  /*3da0*/  IMAD.MOV.U32 R6, RZ, RZ, 0x4 ;  /* 0x00000004ff067424 */ /* 0x002fe400078e00ff */
[----:B------:R-:W-:Y:S01]  /*3db0*/  IMAD.SHL.U32 R9, R10, 0x20, RZ ;  /* 0x000000200a097824 */ /* 0x000fe200078e00ff */
[----:B------:R-:W-:Y:S02]  /*3dc0*/  MOV R5, UR4 ;  /* 0x0000000400057c02 */ /* 0x000fe40008000f00 */
[-C--:B------:R-:W-:Y:S01]  /*3dd0*/  SHF.L.U32 R8, R8, R10.reuse, RZ ;  /* 0x0000000a08087219 */ /* 0x080fe200000006ff */
[----:B------:R1:W-:Y:S01]  /*3de0*/  SYNCS.ARRIVE.TRANS64.RED RZ, [UR4], R6 ;  /* 0x00000006ffff79a7 */ /* 0x0003e20008000404 */
[----:B------:R-:W-:Y:S01]  /*3df0*/  SHF.L.U32 R7, R0, R10, RZ ;  /* 0x0000000a00077219 */ /* 0x000fe200000006ff */
[----:B------:R1:W-:Y:S04]  /*3e00*/  STS [UR6+0x210], R9 ;  /* 0x00021009ff007988 */ /* 0x0003e80008000806 */
[----:B------:R1:W-:Y:S04]  /*3e10*/  STAS [R4.64], R10 ;  /* 0x0000000a04007dbd */ /* 0x0003e8000c0008ff */
[----:B------:R1:W-:Y:S04]  /*3e20*/  ATOMS.OR RZ, [UR5+0x14], R8 ;  /* 0x00001408ffff798c */ /* 0x0003e8000b000005 */
[----:B------:R1:W-:Y:S04]  /*3e30*/  ATOMS.OR RZ, [UR5+0x18], R7 ;  /* 0x00001807ffff798c */ /* 0x0003e8000b000005 */
[----:B------:R1:W-:Y:S02]  /*3e40*/  ATOMS.XOR RZ, [UR5+0x10], R0 ;  /* 0x00001000ffff798c */ /* 0x0003e4000b800005 */
.L_x_75:
[----:B------:R-:W-:Y:S05]  /*3e50*/  BSYNC B0 ;  /* 0x0000000000007941 */ /* 0x000fea0003800000 */
.L_x_74:
[----:B------:R-:W-:Y:S05]  /*3e60*/  BRA.U UP1, `(.L_x_80) ;  /* 0x00000001016c7547 */ /* 0x000fea000b800000 */
[----:B------:R-:W-:-:S03]  /*3e70*/  UMOV UR4, 0xffffffff ;  /* 0xffffffff00047882 */ /* 0x000fc60000000000 */
[----:B------:R-:W-:Y:S05]  /*3e80*/  BRA.DIV UR4, `(.L_x_81) ;  /* 0x0000004e04407947 */ /* 0x000fea000b800000 */
[----:B------:R-:W-:-:S13]  /*3e90*/  ELECT P0, URZ, PT ;  /* 0x0000000000ff782f */ /* 0x000fda0003800000 */
.L_x_179:
[----:B------:R-:W-:Y:S05]  /*3ea0*/  @!P0 BRA `(.L_x_80) ;  /* 0x00000000005c8947 */ /* 0x000fea0003800000 */
[----:B-1----:R-:W1:Y:S02]  /*3eb0*/  LDS R4, [UR5+0x10] ;  /* 0x00001005ff047984 */ /* 0x002e640008000800 */
[----:B-1----:R-:W-:-:S04]  /*3ec0*/  SHF.L.U32 R4, R4, 0x1f, RZ ;  /* 0x0000001f04047819 */ /* 0x002fc800000006ff */
[----:B------:R-:W1:Y:S02]  /*3ed0*/  SYNCS.PHASECHK.TRANS64.TRYWAIT P0, [UR5+0x8], R4 ;  /* 0x00000804ff0075a7 */ /* 0x000e640008001105 */
[----:B-1----:R-:W-:Y:S05]  /*3ee0*/  @P0 BRA `(.L_x_82) ;  /* 0x0000000000080947 */ /* 0x002fea0003800000 */
[----:B------:R-:W1:Y:S02]  /*3ef0*/  SYNCS.PHASECHK.TRANS64.TRYWAIT P0, [UR5+0x8], R4 ;  /* 0x00000804ff0075a7 */ /* 0x000e640008001105 */
[----:B-1----:R-:W-:Y:S05]  /*3f00*/  @!P0 BRA `(.L_x_83) ;  /* 0x0000004c00448947 */ /* 0x002fea0003800000 */
.L_x_82:
[----:B------:R-:W2:Y:S01]  /*3f10*/  LDS R6, [UR6+0x210] ;  /* 0x00021006ff067984 */ /* 0x000ea20008000800 */
[----:B-1----:R-:W-:Y:S02]  /*3f20*/  HFMA2 R0, -RZ, RZ, 0, 5.9604644775390625e-08 ;  /* 0x00000001ff007431 */ /* 0x002fe400000001ff */
[----:B------:R-:W-:Y:S01]  /*3f30*/  IMAD.MOV.U32 R4, RZ, RZ, 0xffff ;  /* 0x0000ffffff047424 */ /* 0x000fe200078e00ff */
[----:B------:R-:W-:Y:S01]  /*3f40*/  UPRMT UR4, UR35, 0x654, UR7 ;  /* 0x0000065423047896 */ /* 0x000fe20008000007 */
[----:B--2---:R-:W-:-:S03]  /*3f50*/  IMAD.SHL.U32 R5, R6, 0x20, RZ ;  /* 0x0000002006057824 */ /* 0x004fc600078e00ff */
[-C--:B------:R-:W-:Y:S02]  /*3f60*/  SHF.L.U32 R4, R4, R6.reuse, RZ ;  /* 0x0000000604047219 */ /* 0x080fe400000006ff */
[----:B------:R-:W-:Y:S01]  /*3f70*/  SHF.L.U32 R6, R0, R6, RZ ;  /* 0x0000000600067219 */ /* 0x000fe200000006ff */
[----:B------:R2:W-:Y:S04]  /*3f80*/  STS [UR6+0x210], R5 ;  /* 0x00021005ff007988 */ /* 0x0005e80008000806 */
[----:B------:R2:W-:Y:S04]  /*3f90*/  ATOMS.OR RZ, [UR5+0x14], R4 ;  /* 0x00001404ffff798c */ /* 0x0005e8000b000005 */
[----:B------:R2:W-:Y:S01]  /*3fa0*/  ATOMS.OR RZ, [UR5+0x18], R6 ;  /* 0x00001806ffff798c */ /* 0x0005e2000b000005 */
[----:B------:R-:W-:Y:S03]  /*3fb0*/  SYNCS.ARRIVE.TRANS64.RED.A1T0 RZ, [UR4], RZ ;  /* 0x000000ffffff79a7 */ /* 0x000fe60008100404 */
[----:B------:R2:W-:Y:S01]  /*3fc0*/  ATOMS.XOR RZ, [UR5+0x10], R0 ;  /* 0x00001000ffff798c */ /* 0x0005e2000b800005 */
[----:B------:R-:W-:Y:S05]  /*3fd0*/  BRA `(.L_x_80) ;  /* 0x0000000000107947 */ /* 0x000fea0003800000 */
.L_x_73:
[----:B------:R-:W-:Y:S02]  /*3fe0*/  MOV R0, 0xffffffff ;  /* 0xffffffff00007802 */ /* 0x000fe40000000f00 */
[----:B------:R-:W-:-:S03]  /*3ff0*/  MOV R4, 0x4020 ;  /* 0x0000402000047802 */ /* 0x000fc60000000f00 */
[----:B------:R1:W-:Y:S04]  /*4000*/  STS [UR6+0x210], R0 ;  /* 0x00021000ff007988 */ /* 0x0003e80008000806 */
[----:B-1---5:R-:W-:Y:S05]  /*4010*/  CALL.REL.NOINC `($__internal_1_$__cuda_sm10x_tcgen05_guardrail_trap_phase_invalid_during_alloc) ;  /* 0x00000050004c7944 */ /* 0x022fea0003c00000 */
.L_x_80:
[----:B------:R-:W-:Y:S05]  /*4020*/  WARPSYNC.ALL ;  /* 0x0000000000007948 */ /* 0x000fea0003800000 */
[----:B------:R-:W3:Y:S01]  /*4030*/  S2UR UR4, SR_CgaCtaId ;  /* 0x00000000000479c3 */ /* 0x000ee20000008800 */
[----:B------:R-:W-:Y:S01]  /*4040*/  UMOV UR17, 0x400 ;  /* 0x0000040000117882 */ /* 0x000fe20000000000 */
[----:B------:R-:W-:-:S06]  /*4050*/  NOP ;  /* 0x0000000000007918 */ /* 0x000fcc0000000000 */
[----:B------:R-:W-:Y:S06]  /*4060*/  BAR.ARV 0x6, 0xa0 ;  /* 0x0182800000007b1d */ /* 0x000fec0000002000 */
[----:B------:R-:W4:Y:S01]  /*4070*/  LDCU UR6, c[0x0][0x38c] ;  /* 0x00007180ff0677ac */ /* 0x000f220008000800 */
[----:B------:R-:W-:Y:S01]  /*4080*/  LOP3.LUT R3, R3, 0xffff, RZ, 0xc0, !PT ;  /* 0x0000ffff03037812 */ /* 0x000fe200078ec0ff */
[----:B-1----:R-:W-:Y:S01]  /*4090*/  IMAD.MOV.U32 R9, RZ, RZ, 0x1 ;  /* 0x00000001ff097424 */ /* 0x002fe200078e00ff */
[----:B------:R-:W-:Y:S01]  /*40a0*/  LOP3.LUT R2, R2, 0xffff, RZ, 0xc0, !PT ;  /* 0x0000ffff02027812 */ /* 0x000fe200078ec0ff */
[----:B------:R-:W-:Y:S01]  /*40b0*/  IMAD.MOV.U32 R8, RZ, RZ, RZ ;  /* 0x000000ffff087224 */ /* 0x000fe200078e00ff */
[----:B------:R-:W-:Y:S01]  /*40c0*/  R2UR UR20, R3 ;  /* 0x00000000031472ca */ /* 0x000fe200000e0000 */
[----:B------:R-:W-:Y:S01]  /*40d0*/  UMOV UR24, URZ ;  /* 0x000000ff00187c82 */ /* 0x000fe20008000000 */
[----:B------:R-:W-:-:S02]  /*40e0*/  R2UR UR30, R2 ;  /* 0x00000000021e72ca */ /* 0x000fc400000e0000 */
[----:B------:R-:W-:Y:S01]  /*40f0*/  CS2R R2, SRZ ;  /* 0x0000000000027805 */ /* 0x000fe2000001ff00 */
[----:B------:R-:W-:Y:S01]  /*4100*/  UMOV UR15, URZ ;  /* 0x000000ff000f7c82 */ /* 0x000fe20008000000 */
[----:B---3--:R-:W-:Y:S01]  /*4110*/  ULEA UR17, UR4, UR17, 0x18 ;  /* 0x0000001104117291 */ /* 0x008fe2000f8ec0ff */
[----:B------:R-:W-:Y:S01]  /*4120*/  UMOV UR14, URZ ;  /* 0x000000ff000e7c82 */ /* 0x000fe20008000000 */
[----:B------:R-:W-:Y:S02]  /*4130*/  UISETP.NE.AND UP3, UPT, UR33, URZ, UPT ;  /* 0x000000ff2100728c */ /* 0x000fe4000bf65270 */
[----:B------:R-:W-:Y:S02]  /*4140*/  UIADD3 UR5, UPT, UPT, UR17, 0x4600, URZ ;  /* 0x0000460011057890 */ /* 0x000fe4000fffe0ff */
[----:B------:R-:W-:-:S03]  /*4150*/  UIADD3 UR4, UPT, UPT, UR17, 0x2c600, URZ ;  /* 0x0002c60011047890 */ /* 0x000fc6000fffe0ff */
[----:B--2---:R-:W1:Y:S01]  /*4160*/  LDS R0, [UR17+0x210] ;  /* 0x00021011ff007984 */ /* 0x004e620008000800 */
[----:B----4-:R-:W-:Y:S02]  /*4170*/  UIADD3 UR6, UPT, UPT, UR6, 0x3f, URZ ;  /* 0x0000003f06067890 */ /* 0x010fe4000fffe0ff */
[----:B------:R-:W-:Y:S02]  /*4180*/  USHF.R.U32.HI UR5, URZ, 0x4, UR5 ;  /* 0x00000004ff057899 */ /* 0x000fe40008011605 */
[----:B------:R-:W-:Y:S02]  /*4190*/  USHF.R.S32.HI UR25, URZ, 0x1f, UR6 ;  /* 0x0000001fff197899 */ /* 0x000fe40008011406 */
[----:B------:R-:W-:Y:S02]  /*41a0*/  USHF.R.U32.HI UR4, URZ, 0x4, UR4 ;  /* 0x00000004ff047899 */ /* 0x000fe40008011604 */
[----:B------:R-:W-:Y:S02]  /*41b0*/  ULEA.HI UR25, UR25, UR6, URZ, 0x6 ;  /* 0x0000000619197291 */ /* 0x000fe4000f8f30ff */
[----:B------:R-:W-:-:S02]  /*41c0*/  ULOP3.LUT UR5, UR5, 0x3fff, URZ, 0xc0, !UPT ;  /* 0x00003fff05057892 */ /* 0x000fc4000f8ec0ff */
[----:B------:R-:W-:Y:S02]  /*41d0*/  USHF.R.S32.HI UR25, URZ, 0x6, UR25 ;  /* 0x00000006ff197899 */ /* 0x000fe40008011419 */
[----:B------:R-:W-:Y:S02]  /*41e0*/  ULOP3.LUT UR22, UR4, 0x3fff, URZ, 0xc0, !UPT ;  /* 0x00003fff04167892 */ /* 0x000fe4000f8ec0ff */
[----:B------:R-:W-:Y:S02]  /*41f0*/  UISETP.LT.AND UP0, UPT, UR25, 0x1, UPT ;  /* 0x000000011900788c */ /* 0x000fe4000bf01270 */
[----:B------:R-:W-:Y:S02]  /*4200*/  ULOP3.LUT UR21, UR5, 0x10000, URZ, 0xfc, !UPT ;  /* 0x0001000005157892 */ /* 0x000fe4000f8efcff */
[----:B------:R-:W-:Y:S02]  /*4210*/  ULOP3.LUT UR22, UR22, 0x10000, URZ, 0xfc, !UPT ;  /* 0x0001000016167892 */ /* 0x000fe4000f8efcff */
[----:B------:R-:W-:Y:S01]  /*4220*/  USEL UR31, UR25, 0x1, !UP0 ;  /* 0x00000001191f7887 */ /* 0x000fe2000c000000 */
[----:B------:R-:W-:Y:S01]  /*4230*/  UMOV UR28, 0x0 ;  /* 0x00000000001c7882 */ /* 0x000fe20000000000 */
[----:B------:R-:W-:Y:S01]  /*4240*/  UMOV UR29, 0x101004a0 ;  /* 0x101004a0001d7882 */ /* 0x000fe20000000000 */
[----:B------:R-:W-:Y:S01]  /*4250*/  UMOV UR26, 0x0 ;  /* 0x00000000001a7882 */ /* 0x000fe20000000000 */
[----:B------:R-:W-:Y:S01]  /*4260*/  UMOV UR27, 0x101004a0 ;  /* 0x101004a0001b7882 */ /* 0x000fe20000000000 */
[----:B-1----:R-:W-:-:S15]  /*4270*/  R2UR UR32, R0 ;  /* 0x00000000002072ca */ /* 0x002fde00000e0000 */
.L_x_91:
[C---:B------:R-:W-:Y:S02]  /*4280*/  LEA R0, R8.reuse, UR17, 0x3 ;  /* 0x0000001108007c11 */ /* 0x040fe4000f8e18ff */
[----:B------:R-:W-:Y:S02]  /*4290*/  SHF.L.U32 R4, R3, 0x1f, RZ ;  /* 0x0000001f03047819 */ /* 0x000fe400000006ff */
[----:B------:R-:W-:Y:S02]  /*42a0*/  LEA R5, R8, UR17, 0x4 ;  /* 0x0000001108057c11 */ /* 0x000fe4000f8e20ff */
[----:B------:R-:W1:Y:S02]  /*42b0*/  SYNCS.PHASECHK.TRANS64.TRYWAIT P0, [R0+URZ+0x160], R4 ;  /* 0x00016004000075a7 */ /* 0x000e6400080011ff */
[----:B-1-3--:R-:W-:Y:S05]  /*42c0*/  @!P0 BRA `(.L_x_84) ;  /* 0x00000048006c8947 */ /* 0x00afea0003800000 */
.L_x_180:
[----:B-1----:R-:W1:Y:S01]  /*42d0*/  LDS.128 R4, [R5+0x1f0] ;  /* 0x0001f00005047984 */ /* 0x002e620000000c00 */
[----:B------:R-:W-:Y:S02]  /*42e0*/  VIADD R0, R0, 0x170 ;  /* 0x0000017000007836 */ /* 0x000fe40000000000 */
[----:B------:R-:W-:Y:S01]  /*42f0*/  VIADD R8, R8, 0x1 ;  /* 0x0000000108087836 */ /* 0x000fe20000000000 */
[----:B------:R-:W-:Y:S01]  /*4300*/  @!PT LDS RZ, [RZ] ;  /* 0x00000000fffff984 */ /* 0x000fe20000000800 */
[----:B------:R-:W-:Y:S01]  /*4310*/  @!PT LDS RZ, [RZ] ;  /* 0x00000000fffff984 */ /* 0x000fe20000000800 */
[----:B------:R-:W-:Y:S01]  /*4320*/  @!PT LDS RZ, [RZ] ;  /* 0x00000000fffff984 */ /* 0x000fe20000000800 */
[----:B------:R-:W-:Y:S01]  /*4330*/  @!PT LDS RZ, [RZ] ;  /* 0x00000000fffff984 */ /* 0x000fe20000000800 */
[----:B------:R2:W-:Y:S06]  /*4340*/  MEMBAR.ALL.CTA ;  /* 0x0000000000007992 */ /* 0x0005ec0000008000 */
[----:B--2---:R-:W2:Y:S01]  /*4350*/  FENCE.VIEW.ASYNC.S ;  /* 0x00000000000073c6 */ /* 0x004ea20000000000 */
[----:B------:R-:W-:-:S04]  /*4360*/  PRMT R0, RZ, 0x654, R0 ;  /* 0x00000654ff007816 */ /* 0x000fc80000000000 */
[----:B--2---:R2:W-:Y:S01]  /*4370*/  SYNCS.ARRIVE.TRANS64.RED.A1T0 RZ, [R0+URZ], RZ ;  /* 0x000000ff00ff79a7 */ /* 0x0045e200081004ff */
[----:B-1----:R-:W-:Y:S01]  /*4380*/  LOP3.LUT P1, RZ, R6, 0x1, RZ, 0xc0, !PT ;  /* 0x0000000106ff7812 */ /* 0x002fe2000782c0ff */
[----:B--2---:R-:W-:-:S12]  /*4390*/  BRA.U UP3, `(.L_x_85) ;  /* 0x0000000103e07547 */ /* 0x004fd8000b800000 */
[----:B------:R-:W1:Y:S01]  /*43a0*/  LDCU UR4, c[0x0][0x38c] ;  /* 0x00007180ff0477ac */ /* 0x000e620008000800 */
[----:B------:R-:W-:Y:S02]  /*43b0*/  PLOP3.LUT P2, PT, PT, PT, PT, 0x80, 0x8 ;  /* 0x000000000008781c */ /* 0x000fe40003f4f070 */
[----:B------:R-:W-:Y:S01]  /*43c0*/  SHF.L.U32 R4, R9, 0x1f, RZ ;  /* 0x0000001f09047819 */ /* 0x000fe200000006ff */
[----:B------:R-:W-:Y:S02]  /*43d0*/  ULEA UR23, UR24, UR17, 0x3 ;  /* 0x0000001118177291 */ /* 0x000fe4000f8e18ff */
[----:B------:R-:W-:Y:S02]  /*43e0*/  ULEA UR18, UR24, UR32, 0x6 ;  /* 0x0000002018127291 */ /* 0x000fe4000f8e30ff */
[----:B-1----:R-:W-:-:S06]  /*43f0*/  UISETP.GE.AND UP0, UPT, UR4, 0x1, UPT ;  /* 0x000000010400788c */ /* 0x002fcc000bf06270 */
[----:B------:R-:W-:-:S05]  /*4400*/  PLOP3.LUT P0, PT, PT, PT, UP0, 0x80, 0x8 ;  /* 0x000000000008781c */ /* 0x000fca0003f0f008 */
[----:B------:R-:W-:-:S08]  /*4410*/  @UP0 ULEA UR4, UR15, UR17, 0x3 ;  /* 0x000000110f040291 */ /* 0x000fd0000f8e18ff */
[----:B------:R-:W-:-:S04]  /*4420*/  @P0 SHF.L.U32 R0, R2, 0x1f, RZ ;  /* 0x0000001f02000819 */ /* 0x000fc800000006ff */
[----:B------:R1:W2:Y:S01]  /*4430*/  @P0 SYNCS.PHASECHK.TRANS64.TRYWAIT P2, [UR4], R0 ;  /* 0x00000000ff0005a7 */ /* 0x0002a20008041104 */
[----:B------:R-:W3:Y:S02]  /*4440*/  SYNCS.PHASECHK.TRANS64.TRYWAIT P0, [UR23+0x1a0], R4 ;  /* 0x0001a004ff0075a7 */ /* 0x000ee40008001117 */
[----:B-123--:R-:W-:Y:S05]  /*4450*/  @!P0 BRA `(.L_x_86) ;  /* 0x00000048001c8947 */ /* 0x00efea0003800000 */
.L_x_182:
[----:B------:R-:W-:Y:S01]  /*4460*/  UMOV UR19, UR14 ;  /* 0x0000000e00137c82 */ /* 0x000fe20008000000 */
[----:B------:R-:W-:Y:S05]  /*4470*/  BRA.U !UP0, `(.L_x_87) ;  /* 0x0000000108987547 */ /* 0x000fea000b800000 */
[----:B------:R-:W-:Y:S02]  /*4480*/  UIADD3 UR19, UPT, UPT, UR31, UR14, URZ ;  /* 0x0000000e1f137290 */ /* 0x000fe4000fffe0ff */
[----:B------:R-:W-:Y:S01]  /*4490*/  UPLOP3.LUT UP2, UPT, UPT, UPT, UPT, 0x40, 0x4 ;  /* 0x000000000004789c */ /* 0x000fe20003f4e870 */
[----:B------:R-:W-:Y:S01]  /*44a0*/  UMOV UR16, UR25 ;  /* 0x0000001900107c82 */ /* 0x000fe20008000000 */
[----:B------:R-:W-:-:S09]  /*44b0*/  UMOV UR6, UR15 ;  /* 0x0000000f00067c82 */ /* 0x000fd20008000000 */
.L_x_90:
[----:B--2---:R-:W-:Y:S01]  /*44c0*/  ULEA UR5, UR6, UR17, 0x3 ;  /* 0x0000001106057291 */ /* 0x004fe2000f8e18ff */
[----:B---3--:R-:W-:Y:S11]  /*44d0*/  @P2 BRA `(.L_x_88) ;  /* 0x00000000000c2947 */ /* 0x008ff60003800000 */
[----:B-1----:R-:W-:Y:S04]  /*44e0*/  SHF.L.U32 R4, R2, 0x1f, RZ ;  /* 0x0000001f02047819 */ /* 0x002fe800000006ff */
[----:B------:R-:W1:Y:S02]  /*44f0*/  SYNCS.PHASECHK.TRANS64.TRYWAIT P0, [UR5], R4 ;  /* 0x00000004ff0075a7 */ /* 0x000e640008001105 */
[----:B-1----:R-:W-:Y:S05]  /*4500*/  @!P0 BRA `(.L_x_89) ;  /* 0x0000004800088947 */ /* 0x002fea0003800000 */
.L_x_88:
[----:B------:R-:W-:Y:S01]  /*4510*/  UISETP.NE.AND UP0, UPT, UR16, 0x1, UPT ;  /* 0x000000011000788c */ /* 0x000fe2000bf05270 */
[----:B------:R-:W-:Y:S01]  /*4520*/  PLOP3.LUT P2, PT, PT, PT, PT, 0x80, 0x8 ;  /* 0x000000000008781c */ /* 0x000fe20003f4f070 */
[----:B------:R-:W-:Y:S02]  /*4530*/  UIADD3 UR4, UPT, UPT, UR6, 0x1, URZ ;  /* 0x0000000106047890 */ /* 0x000fe4000fffe0ff */
[----:B------:R-:W-:Y:S02]  /*4540*/  ULEA UR12, UR6, UR22, 0x7 ;  /* 0x00000016060c7291 */ /* 0x000fe4000f8e38ff */
[----:B------:R-:W-:Y:S01]  /*4550*/  UISETP.NE.AND UP1, UPT, UR4, 0x14, UPT ;  /* 0x000000140400788c */ /* 0x000fe2000bf25270 */
[----:B------:R-:W-:Y:S01]  /*4560*/  PLOP3.LUT P0, PT, PT, PT, UP0, 0x80, 0x8 ;  /* 0x000000000008781c */ /* 0x000fe20003f0f008 */
[----:B------:R-:W-:Y:S02]  /*4570*/  UIADD3 UR10, UPT, UPT, UR12, 0x2, URZ ;  /* 0x000000020c0a7890 */ /* 0x000fe4000fffe0ff */
[----:B------:R-:W-:Y:S02]  /*4580*/  USEL UR7, URZ, 0x1, UP1 ;  /* 0x00000001ff077887 */ /* 0x000fe40008800000 */
[----:B------:R-:W-:Y:S02]  /*4590*/  USEL UR15, UR4, URZ, UP1 ;  /* 0x000000ff040f7287 */ /* 0x000fe40008800000 */
[----:B------:R-:W-:Y:S02]  /*45a0*/  UIADD3 UR14, UPT, UPT, UR14, 0x1, URZ ;  /* 0x000000010e0e7890 */ /* 0x000fe4000fffe0ff */
[----:B------:R-:W-:Y:S01]  /*45b0*/  @UP0 ULEA UR4, UR15, UR17, 0x3 ;  /* 0x000000110f040291 */ /* 0x000fe2000f8e18ff */
[----:B------:R-:W-:Y:S01]  /*45c0*/  LOP3.LUT R2, R2, UR7, RZ, 0x3c, !PT ;  /* 0x0000000702027c12 */ /* 0x000fe2000f8e3cff */
[----:B------:R-:W-:Y:S01]  /*45d0*/  UIADD3 UR7, UPT, UPT, UR5, 0xa0, URZ ;  /* 0x000000a005077890 */ /* 0x000fe2000fffe0ff */
[----:B------:R-:W-:Y:S02]  /*45e0*/  UMOV UR13, 0x80004020 ;  /* 0x80004020000d7882 */ /* 0x000fe40000000000 */
[----:B-1----:R-:W-:Y:S01]  /*45f0*/  @P0 SHF.L.U32 R0, R2, 0x1f, RZ ;  /* 0x0000001f02000819 */ /* 0x002fe200000006ff */
[----:B------:R-:W-:Y:S01]  /*4600*/  UMOV UR5, 0x80004020 ;  /* 0x8000402000057882 */ /* 0x000fe20000000000 */
[----:B------:R-:W-:Y:S01]  /*4610*/  UMOV UR11, 0x80004020 ;  /* 0x80004020000b7882 */ /* 0x000fe20000000000 */
[----:B------:R-:W-:Y:S01]  /*4620*/  UMOV UR9, 0x80004020 ;  /* 0x8000402000097882 */ /* 0x000fe20000000000 */
[----:B------:R2:W3:Y:S01]  /*4630*/  @P0 SYNCS.PHASECHK.TRANS64.TRYWAIT P2, [UR4], R0 ;  /* 0x00000000ff0005a7 */ /* 0x0004e20008041104 */
[----:B------:R-:W-:Y:S02]  /*4640*/  ULEA UR4, UR6, UR21, 0x9 ;  /* 0x0000001506047291 */ /* 0x000fe4000f8e48ff */
[----:B------:R-:W-:Y:S02]  /*4650*/  UISETP.NE.AND UP0, UPT, UR14, UR19, UPT ;  /* 0x000000130e00728c */ /* 0x000fe4000bf05270 */
[----:B------:R-:W-:Y:S02]  /*4660*/  UIADD3 UR8, UPT, UPT, UR4, 0x2, URZ ;  /* 0x0000000204087890 */ /* 0x000fe4000fffe0ff */
[----:B------:R-:W-:Y:S01]  /*4670*/  UIADD3 UR16, UPT, UPT, UR16, -0x1, URZ ;  /* 0xffffffff10107890 */ /* 0x000fe2000fffe0ff */
[----:B------:R-:W-:Y:S02]  /*4680*/  UMOV UR6, UR15 ;  /* 0x0000000f00067c82 */ /* 0x000fe40008000000 */
[----:B------:R2:W-:Y:S01]  /*4690*/  UTCIMMA.2CTA gdesc[UR4], gdesc[UR12], tmem[UR18], tmem[UR28], idesc[UR29], UP2 ;  /* 0x00ff1c0c040075ea */ /* 0x0005e20009200112 */
[----:B------:R-:W-:Y:S03]  /*46a0*/  UPLOP3.LUT UP2, UPT, UPT, UPT, UPT, 0x80, 0x8 ;  /* 0x000000000008789c */ /* 0x000fe60003f4f070 */
[----:B------:R2:W-:Y:S01]  /*46b0*/  UTCIMMA.2CTA gdesc[UR8], gdesc[UR10], tmem[UR18], tmem[UR26], idesc[UR27], UPT ;  /* 0x00ff1a0a080075ea */ /* 0x0005e2000ba00112 */
[----:B------:R2:W-:Y:S01]  /*46c0*/  UTCBAR.2CTA.MULTICAST [UR7], URZ, UR20 ;  /* 0x000000ff070073e9 */ /* 0x0005e20008200814 */
[----:B------:R-:W-:Y:S06]  /*46d0*/  BRA.U UP0, `(.L_x_90) ;  /* 0xfffffffd00787547 */ /* 0x000fec000b83ffff */
.L_x_87:
[----:B--2---:R-:W-:Y:S01]  /*46e0*/  UIADD3 UR4, UPT, UPT, UR23, 0x180, URZ ;  /* 0x0000018017047890 */ /* 0x004fe2000fffe0ff */
[----:B------:R-:W-:-:S08]  /*46f0*/  UMOV UR14, UR19 ;  /* 0x00000013000e7c82 */ /* 0x000fd00008000000 */
[----:B------:R2:W-:Y:S01]  /*4700*/  UTCBAR.2CTA.MULTICAST [UR4], URZ, UR30 ;  /* 0x000000ff040073e9 */ /* 0x0005e2000820081e */
[----:B------:R-:W-:Y:S02]  /*4710*/  NOP ;  /* 0x0000000000007918 */ /* 0x000fe40000000000 */
.L_x_85:
[----:B--2---:R-:W-:Y:S01]  /*4720*/  UIADD3 UR4, UPT, UPT, UR24, 0x1, URZ ;  /* 0x0000000118047890 */ /* 0x004fe2000fffe0ff */
[----:B------:R-:W-:-:S03]  /*4730*/  ISETP.NE.AND P0, PT, R8, 0x2, PT ;  /* 0x000000020800780c */ /* 0x000fc60003f05270 */
[----:B------:R-:W-:Y:S01]  /*4740*/  UISETP.NE.AND UP0, UPT, UR4, 0x4, UPT ;  /* 0x000000040400788c */ /* 0x000fe2000bf05270 */
[----:B-1----:R-:W-:Y:S02]  /*4750*/  SEL R0, RZ, 0x1, P0 ;  /* 0x00000001ff007807 */ /* 0x002fe40000000000 */
[----:B------:R-:W-:Y:S01]  /*4760*/  SEL R8, R8, RZ, P0 ;  /* 0x000000ff08087207 */ /* 0x000fe20000000000 */
[----:B------:R-:W-:Y:S01]  /*4770*/  USEL UR5, URZ, 0x1, UP0 ;  /* 0x00000001ff057887 */ /* 0x000fe20008000000 */
[----:B------:R-:W-:Y:S01]  /*4780*/  LOP3.LUT R3, R3, R0, RZ, 0x3c, !PT ;  /* 0x0000000003037212 */ /* 0x000fe200078e3cff */
[----:B------:R-:W-:-:S04]  /*4790*/  USEL UR24, UR4, URZ, UP0 ;  /* 0x000000ff04187287 */ /* 0x000fc80008000000 */
[----:B------:R-:W-:Y:S01]  /*47a0*/  LOP3.LUT R9, R9, UR5, RZ, 0x3c, !PT ;  /* 0x0000000509097c12 */ /* 0x000fe2000f8e3cff */
[----:B------:R-:W-:Y:S07]  /*47b0*/  @P1 BRA `(.L_x_91) ;  /* 0xfffffff800b01947 */ /* 0x000fee000383ffff */
[----:B------:R-:W1:Y:S01]  /*47c0*/  S2UR UR8, SR_CgaCtaId ;  /* 0x00000000000879c3 */ /* 0x000e620000008800 */
[----:B------:R-:W-:Y:S01]  /*47d0*/  ELECT P0, URZ, PT ;  /* 0x0000000000ff782f */ /* 0x000fe20003800000 */
[----:B------:R-:W-:Y:S01]  /*47e0*/  HFMA2 R0, -RZ, RZ, 0, 5.9604644775390625e-08 ;  /* 0x00000001ff007431 */ /* 0x000fe200000001ff */
[----:B------:R-:W-:-:S05]  /*47f0*/  UMOV UR4, 0x40 ;  /* 0x0000004000047882 */ /* 0x000fca0000000000 */
[----:B------:R-:W-:Y:S01]  /*4800*/  UVIRTCOUNT.DEALLOC.SMPOOL 0x80 ;  /* 0x000000800000784c */ /* 0x000fe20000000000 */
[----:B------:R-:W-:Y:S02]  /*4810*/  UISETP.NE.AND UP1, UPT, UR33, URZ, UPT ;  /* 0x000000ff2100728c */ /* 0x000fe4000bf25270 */
[----:B-1----:R-:W-:-:S09]  /*4820*/  ULEA UR8, UR8, UR4, 0x18 ;  /* 0x0000000408087291 */ /* 0x002fd2000f8ec0ff */
[----:B------:R1:W-:Y:S01]  /*4830*/  @P0 STS.U8 [UR8+0x1c], R0 ;  /* 0x00001c00ff000988 */ /* 0x0003e20008000008 */
[----:B------:R-:W-:Y:S05]  /*4840*/  BRA.U UP1, `(.L_x_92) ;  /* 0x0000000101a07547 */ /* 0x000fea000b800000 */
[----:B------:R-:W-:Y:S01]  /*4850*/  UIADD3 UR7, UPT, UPT, UR17, 0x1a0, URZ ;  /* 0x000001a011077890 */ /* 0x000fe2000fffe0ff */
[----:B------:R-:W-:-:S03]  /*4860*/  SHF.L.U32 R2, R9, 0x1f, RZ ;  /* 0x0000001f09027819 */ /* 0x000fc600000006ff */
[----:B------:R-:W-:-:S09]  /*4870*/  ULEA UR4, UR24, UR7, 0x3 ;  /* 0x0000000718047291 */ /* 0x000fd2000f8e18ff */
[----:B------:R-:W2:Y:S02]  /*4880*/  SYNCS.PHASECHK.TRANS64.TRYWAIT P0, [UR4], R2 ;  /* 0x00000002ff0075a7 */ /* 0x000ea40008001104 */
[----:B--2---:R-:W-:Y:S05]  /*4890*/  @!P0 BRA `(.L_x_93) ;  /* 0x00000044003c8947 */ /* 0x004fea0003800000 */
.L_x_185:
        /* <DEDUP_REMOVED lines=9> */
.L_x_187:
        /* <DEDUP_REMOVED lines=9> */
.L_x_189:
[----:B------:R-:W-:-:S04]  /*49c0*/  UIADD3 UR4, UPT, UPT, UR4, 0x1, URZ ;  /* 0x0000000104047890 */ /* 0x000fc8000fffe0ff */
[----:B------:R-:W-:-:S04]  /*49d0*/  UISETP.NE.AND UP0, UPT, UR4, 0x4, UPT ;  /* 0x000000040400788c */ /* 0x000fc8000bf05270 */
[----:B------:R-:W-:Y:S02]  /*49e0*/  USEL UR5, URZ, 0x1, UP0 ;  /* 0x00000001ff057887 */ /* 0x000fe40008000000 */
[----:B------:R-:W-:-:S04]  /*49f0*/  USEL UR4, UR4, URZ, UP0 ;  /* 0x000000ff04047287 */ /* 0x000fc80008000000 */
[----:B------:R-:W-:Y:S01]  /*4a00*/  ULEA UR4, UR4, UR7, 0x3 ;  /* 0x0000000704047291 */ /* 0x000fe2000f8e18ff */
[----:B------:R-:W-:-:S04]  /*4a10*/  LOP3.LUT R2, R2, UR5, RZ, 0x3c, !PT ;  /* 0x0000000502027c12 */ /* 0x000fc8000f8e3cff */
[----:B------:R-:W-:Y:S01]  /*4a20*/  SHF.L.U32 R2, R2, 0x1f, RZ ;  /* 0x0000001f02027819 */ /* 0x000fe200000006ff */
[----:B-1----:R-:W-:-:S04]  /*4a30*/  IMAD.U32 R0, RZ, RZ, UR4 ;  /* 0x00000004ff007e24 */ /* 0x002fc8000f8e00ff */
[----:B------:R1:W2:Y:S03]  /*4a40*/  SYNCS.PHASECHK.TRANS64.TRYWAIT P0, [R0+URZ], R2 ;  /* 0x00000002000075a7 */ /* 0x0002a600080011ff */
[----:B--2---:R-:W-:Y:S05]  /*4a50*/  @!P0 NANOSLEEP.SYNCS 0x989680 ;  /* 0x009896800000895d */ /* 0x004fea0003900000 */
[----:B------:R-:W2:Y:S02]  /*4a60*/  @!P0 SYNCS.PHASECHK.TRANS64 P0, [R0+URZ], R2 ;  /* 0x00000002000085a7 */ /* 0x000ea400080010ff */
[----:B--2---:R-:W-:Y:S05]  /*4a70*/  @P0 BRA `(.L_x_96) ;  /* 0x0000000000200947 */ /* 0x004fea0003800000 */
.L_x_97:
[----:B--2---:R2:W4:Y:S02]  /*4a80*/  SYNCS.PHASECHK.TRANS64.TRYWAIT P0, [R0+URZ], R2 ;  /* 0x00000002000075a7 */ /* 0x00452400080011ff */
[----:B----4-:R-:W-:Y:S05]  /*4a90*/  @!P0 NANOSLEEP.SYNCS 0x989680 ;  /* 0x009896800000895d */ /* 0x010fea0003900000 */
[----:B------:R-:W4:Y:S02]  /*4aa0*/  @!P0 SYNCS.PHASECHK.TRANS64 P0, [R0+URZ], R2 ;  /* 0x00000002000085a7 */ /* 0x000f2400080010ff */
[----:B----4-:R-:W-:Y:S05]  /*4ab0*/  @!P0 BRA `(.L_x_97) ;  /* 0xfffffffc00f08947 */ /* 0x010fea000383ffff */
[----:B------:R-:W-:Y:S05]  /*4ac0*/  BRA `(.L_x_96) ;  /* 0x00000000000c7947 */ /* 0x000fea0003800000 */
.L_x_92:
[----:B------:R-:W-:-:S04]  /*4ad0*/  UIADD3 UR4, UPT, UPT, UR17, 0x1e0, URZ ;  /* 0x000001e011047890 */ /* 0x000fc8000fffe0ff */
[----:B------:R-:W-:-:S09]  /*4ae0*/  UPRMT UR4, UR35, 0x654, UR4 ;  /* 0x0000065423047896 */ /* 0x000fd20008000004 */
[----:B------:R-:W-:Y:S03]  /*4af0*/  SYNCS.ARRIVE.TRANS64.RED.A1T0 RZ, [UR4], RZ ;  /* 0x000000ffffff79a7 */ /* 0x000fe60008100404 */
.L_x_96:
[----:B-12---:R-:W-:Y:S01]  /*4b00*/  SHF.L.U32 R2, RZ, 0x1f, RZ ;  /* 0x0000001fff027819 */ /* 0x006fe200000006ff */
[----:B------:R-:W-:Y:S01]  /*4b10*/  UIADD3 UR4, UPT, UPT, UR17, 0x1e0, URZ ;  /* 0x000001e011047890 */ /* 0x000fe2000fffe0ff */
[----:B------:R-:W-:Y:S02]  /*4b20*/  PLOP3.LUT P0, PT, PT, PT, UP1, 0x80, 0x8 ;  /* 0x000000000008781c */ /* 0x000fe40003f0f018 */
[----:B------:R-:W1:Y:S02]  /*4b30*/  SYNCS.PHASECHK.TRANS64.TRYWAIT P1, [UR17+0x1e0], R2 ;  /* 0x0001e002ff0075a7 */ /* 0x000e640008021111 */
[----:B-1----:R-:W-:Y:S09]  /*4b40*/  @!P1 BRA `(.L_x_98) ;  /* 0x0000004000d89947 */ /* 0x002ff20003800000 */
.L_x_191:
[----:B------:R-:W-:Y:S01]  /*4b50*/  @!UP1 UPRMT UR4, UR35, 0x654, UR4 ;  /* 0x0000065423049896 */ /* 0x000fe20008000004 */
[----:B------:R-:W-:Y:S01]  /*4b60*/  UMOV UR5, 0xffff ;  /* 0x0000ffff00057882 */ /* 0x000fe20000000000 */
[----:B------:R-:W-:-:S07]  /*4b70*/  UMOV UR6, 0x1 ;  /* 0x0000000100067882 */ /* 0x000fce0000000000 */
[----:B------:R-:W-:Y:S01]  /*4b80*/  @!P0 SYNCS.ARRIVE.TRANS64.RED.A1T0 RZ, [UR4], RZ ;  /* 0x000000ffffff89a7 */ /* 0x000fe20008100404 */
[----:B------:R-:W-:Y:S01]  /*4b90*/  NOP ;  /* 0x0000000000007918 */ /* 0x000fe20000000000 */
[----:B-1----:R-:W1:Y:S01]  /*4ba0*/  LDS R0, [UR8+0x14] ;  /* 0x00001408ff007984 */ /* 0x002e620008000800 */
[----:B------:R-:W-:-:S04]  /*4bb0*/  ULOP3.LUT UR4, UR32, 0xffff, URZ, 0xc0, !UPT ;  /* 0x0000ffff20047892 */ /* 0x000fc8000f8ec0ff */
[----:B------:R-:W-:-:S04]  /*4bc0*/  USHF.R.U32.HI UR4, URZ, 0x5, UR4 ;  /* 0x00000005ff047899 */ /* 0x000fc80008011604 */
[----:B------:R-:W-:Y:S02]  /*4bd0*/  USHF.L.U32 UR5, UR5, UR4, URZ ;  /* 0x0000000405057299 */ /* 0x000fe400080006ff */
[----:B------:R-:W-:-:S04]  /*4be0*/  USHF.L.U32 UR4, UR6, UR4, URZ ;  /* 0x0000000406047299 */ /* 0x000fc800080006ff */
[----:B-1----:R-:W-:-:S04]  /*4bf0*/  LOP3.LUT R0, R0, UR5, RZ, 0xc0, !PT ;  /* 0x0000000500007c12 */ /* 0x002fc8000f8ec0ff */
[----:B------:R-:W-:-:S13]  /*4c00*/  ISETP.NE.AND P0, PT, R0, UR5, PT ;  /* 0x0000000500007c0c */ /* 0x000fda000bf05270 */
[----:B------:R-:W-:Y:S05]  /*4c10*/  @P0 BRA `(.L_x_99) ;  /* 0x0000000000580947 */ /* 0x000fea0003800000 */
[----:B------:R-:W1:Y:S02]  /*4c20*/  LDS R0, [UR8+0x18] ;  /* 0x00001808ff007984 */ /* 0x000e640008000800 */
[----:B-1----:R-:W-:-:S04]  /*4c30*/  LOP3.LUT R0, R0, UR4, RZ, 0xc0, !PT ;  /* 0x0000000400007c12 */ /* 0x002fc8000f8ec0ff */
[----:B------:R-:W-:-:S13]  /*4c40*/  ISETP.NE.AND P0, PT, R0, UR4, PT ;  /* 0x0000000400007c0c */ /* 0x000fda000bf05270 */
[----:B------:R-:W-:Y:S05]  /*4c50*/  @P0 BRA `(.L_x_100) ;  /* 0x00000000003c0947 */ /* 0x000fea0003800000 */
[----:B------:R-:W1:Y:S01]  /*4c60*/  S2R R2, SR_LANEID ;  /* 0x0000000000027919 */ /* 0x000e620000000000 */
[----:B------:R-:W-:-:S06]  /*4c70*/  ULOP3.LUT UR5, URZ, UR5, URZ, 0x33, !UPT ;  /* 0x00000005ff057292 */ /* 0x000fcc000f8e33ff */
[----:B------:R-:W-:-:S04]  /*4c80*/  IMAD.U32 R0, RZ, RZ, UR5 ;  /* 0x00000005ff007e24 */ /* 0x000fc8000f8e00ff */
[----:B------:R2:W4:Y:S02]  /*4c90*/  REDUX UR7, R0 ;  /* 0x00000000000773c4 */ /* 0x0005240000000000 */
[----:B------:R1:W-:Y:S01]  /*4ca0*/  UTCATOMSWS.AND URZ, UR5 ;  /* 0x0000000500ff79e3 */ /* 0x0003e20008000000 */
[----:B--2---:R-:W-:Y:S01]  /*4cb0*/  LOP3.LUT R0, RZ, UR4, RZ, 0x33, !PT ;  /* 0x00000004ff007c12 */ /* 0x004fe2000f8e33ff */
[----:B------:R-:W-:Y:S02]  /*4cc0*/  VOTEU.ANY UR4, UPT, PT ;  /* 0x0000000000047886 */ /* 0x000fe400038e0100 */
[----:B------:R-:W-:Y:S02]  /*4cd0*/  UFLO.U32 UR4, UR4 ;  /* 0x00000004000472bd */ /* 0x000fe400080e0000 */
[----:B------:R-:W2:Y:S04]  /*4ce0*/  REDUX UR6, R0 ;  /* 0x00000000000673c4 */ /* 0x000ea80000000000 */
[----:B-1----:R-:W-:-:S02]  /*4cf0*/  ISETP.EQ.U32.AND P0, PT, R2, UR4, PT ;  /* 0x0000000402007c0c */ /* 0x002fc4000bf02070 */
[----:B----4-:R-:W-:-:S11]  /*4d00*/  MOV R2, UR7 ;  /* 0x0000000700027c02 */ /* 0x010fd60008000f00 */
[----:B------:R1:W-:Y:S01]  /*4d10*/  @P0 ATOMS.AND RZ, [UR8+0x14], R2 ;  /* 0x00001402ffff098c */ /* 0x0003e2000a800008 */
[----:B--2---:R-:W-:-:S05]  /*4d20*/  IMAD.U32 R0, RZ, RZ, UR6 ;  /* 0x00000006ff007e24 */ /* 0x004fca000f8e00ff */
[----:B------:R1:W-:Y:S01]  /*4d30*/  @P0 ATOMS.AND RZ, [UR8+0x18], R0 ;  /* 0x00001800ffff098c */ /* 0x0003e2000a800008 */
[----:B------:R-:W-:Y:S05]  /*4d40*/  BRA `(.L_x_101) ;  /* 0x0000000000147947 */ /* 0x000fea0003800000 */
.L_x_100:
[----:B------:R-:W-:Y:S02]  /*4d50*/  MOV R2, 0x4d70 ;  /* 0x00004d7000027802 */ /* 0x000fe40000000f00 */
[----:B---3-5:R-:W-:Y:S05]  /*4d60*/  CALL.REL.NOINC `($__internal_0_$__cuda_sm10x_tcgen05_guardrail_trap_col_being_dealloced_not_returned_by_alloc) ;  /* 0x0000004000ec7944 */ /* 0x028fea0003c00000 */
[----:B------:R-:W-:Y:S05]  /*4d70*/  BRA `(.L_x_101) ;  /* 0x0000000000087947 */ /* 0x000fea0003800000 */
.L_x_99:
[----:B------:R-:W-:Y:S02]  /*4d80*/  MOV R2, 0x4da0 ;  /* 0x00004da000027802 */ /* 0x000fe40000000f00 */
[----:B---3-5:R-:W-:Y:S05]  /*4d90*/  CALL.REL.NOINC `($__internal_2_$__cuda_sm10x_tcgen05_guardrail_trap_unallocated_columns_being_dealloced) ;  /* 0x0000004000f87944 */ /* 0x028fea0003c00000 */
.L_x_101:
[----:B------:R-:W-:Y:S01]  /*4da0*/  NOP ;  /* 0x0000000000007918 */ /* 0x000fe20000000000 */
[----:B------:R-:W-:Y:S05]  /*4db0*/  EXIT ;  /* 0x000000000000794d */ /* 0x000fea0003800000 */
.L_x_72:
[----:B------:R-:W-:-:S09]  /*4dc0*/  UISETP.NE.OR UP0, UPT, UR18, 0x3, !UP3 ;  /* 0x000000031200788c */ /* 0x000fd2000df05670 */
[----:B------:R-:W-:Y:S05]  /*4dd0*/  BRA.U UP0, `(.L_x_102) ;  /* 0x0000000d00087547 */ /* 0x000fea000b800000 */
[----:B------:R-:W1:Y:S01]  /*4de0*/  LDCU UR26, c[0x0][0x370] ;  /* 0x00006e00ff1a77ac */ /* 0x000e620008000800 */
[----:B------:R-:W2:Y:S01]  /*4df0*/  LDC.64 R16, c[0x0][0x348] ;  /* 0x0000d200ff107b82 */ /* 0x000ea20000000a00 */
[----:B------:R-:W-:Y:S02]  /*4e00*/  HFMA2 R13, -RZ, RZ, 0, 0 ;  /* 0x00000000ff0d7431 */ /* 0x000fe400000001ff */
[----:B------:R-:W-:Y:S01]  /*4e10*/  IMAD.MOV.U32 R15, RZ, RZ, 0x1 ;  /* 0x00000001ff0f7424 */ /* 0x000fe200078e00ff */
[----:B------:R-:W1:Y:S01]  /*4e20*/  LDCU.128 UR28, c[0x0][0xb10] ;  /* 0x00016200ff1c77ac */ /* 0x000e620008000c00 */
[----:B------:R-:W-:Y:S01]  /*4e30*/  IMAD.MOV.U32 R14, RZ, RZ, RZ ;  /* 0x000000ffff0e7224 */ /* 0x000fe200078e00ff */
[----:B------:R-:W-:Y:S01]  /*4e40*/  MOV R12, 0x2000 ;  /* 0x00002000000c7802 */ /* 0x000fe20000000f00 */
[----:B------:R-:W3:Y:S01]  /*4e50*/  LDCU UR25, c[0x0][0x374] ;  /* 0x00006e80ff1977ac */ /* 0x000ee20008000800 */
[----:B------:R-:W4:Y:S01]  /*4e60*/  LDC.64 R2, c[0x0][0x888] ;  /* 0x00022200ff027b82 */ /* 0x000f220000000a00 */
[----:B------:R-:W3:Y:S01]  /*4e70*/  LDCU UR16, c[0x0][0xb0c] ;  /* 0x00016180ff1077ac */ /* 0x000ee20008000800 */
[----:B------:R-:W2:Y:S06]  /*4e80*/  LDCU UR35, c[0x0][0xb20] ;  /* 0x00016400ff2377ac */ /* 0x000eac0008000800 */
[----:B------:R-:W4:Y:S01]  /*4e90*/  LDC.64 R4, c[0x0][0x890] ;  /* 0x00022400ff047b82 */ /* 0x000f220000000a00 */
[----:B------:R-:W2:Y:S01]  /*4ea0*/  LDCU UR4, c[0x0][0xb30] ;  /* 0x00016600ff0477ac */ /* 0x000ea20008000800 */
[----:B------:R-:W-:Y:S01]  /*4eb0*/  UMOV UR17, 0x400 ;  /* 0x0000040000117882 */ /* 0x000fe20000000000 */
[----:B-1----:R-:W-:-:S02]  /*4ec0*/  UIMAD.WIDE.U32 UR32, UR26, UR28, URZ ;  /* 0x0000001c1a2072a5 */ /* 0x002fc4000f8e00ff */
[----:B---3--:R-:W-:Y:S02]  /*4ed0*/  UIMAD.WIDE.U32 UR6, UR25, UR31, URZ ;  /* 0x0000001f190672a5 */ /* 0x008fe4000f8e00ff */
[----:B------:R-:W-:Y:S02]  /*4ee0*/  ULEA UR17, UR55, UR17, 0x18 ;  /* 0x0000001137117291 */ /* 0x000fe4000f8ec0ff */
[----:B------:R-:W-:Y:S02]  /*4ef0*/  UPLOP3.LUT UP3, UPT, UPT, UPT, UPT, 0x40, 0x4 ;  /* 0x000000000004789c */ /* 0x000fe40003f6e870 */
[----:B------:R-:W-:Y:S01]  /*4f00*/  UIADD3 UR5, UPT, UPT, UR17, 0x140, URZ ;  /* 0x0000014011057890 */ /* 0x000fe2000fffe0ff */
[----:B------:R-:W-:Y:S01]  /*4f10*/  UMOV UR32, UR33 ;  /* 0x0000002100207c82 */ /* 0x000fe20008000000 */
[----:B------:R-:W-:Y:S01]  /*4f20*/  UMOV UR27, UR7 ;  /* 0x00000007001b7c82 */ /* 0x000fe20008000000 */
[----:B------:R-:W-:Y:S02]  /*4f30*/  UISETP.GE.AND UP0, UPT, UR40, 0x1, UPT ;  /* 0x000000012800788c */ /* 0x000fe4000bf06270 */
[----:B------:R-:W-:Y:S01]  /*4f40*/  UISETP.NE.AND UP4, UPT, UR40, 0x1, UPT ;  /* 0x000000012800788c */ /* 0x000fe2000bf85270 */
[----:B------:R-:W1:Y:S01]  /*4f50*/  LDCU.64 UR14, c[0x0][0xb28] ;  /* 0x00016500ff0e77ac */ /* 0x000e620008000a00 */
[----:B------:R-:W-:-:S02]  /*4f60*/  UISETP.NE.AND UP6, UPT, UR16, 0x1, UPT ;  /* 0x000000011000788c */ /* 0x000fc4000bfc5270 */
[----:B------:R-:W-:Y:S02]  /*4f70*/  UISETP.NE.AND UP5, UPT, UR30, 0x1, UPT ;  /* 0x000000011e00788c */ /* 0x000fe4000bfa5270 */
[----:B------:R-:W-:Y:S02]  /*4f80*/  UPRMT UR55, UR55, 0x654, UR5 ;  /* 0x0000065437377896 */ /* 0x000fe40008000005 */
[----:B------:R-:W-:Y:S02]  /*4f90*/  USHF.R.U32.HI UR32, URZ, UR29, UR32 ;  /* 0x0000001dff207299 */ /* 0x000fe40008011620 */
[----:B--2---:R-:W-:Y:S02]  /*4fa0*/  USHF.R.U32.HI UR27, URZ, UR35, UR27 ;  /* 0x00000023ff1b7299 */ /* 0x004fe4000801161b */
[----:B------:R-:W-:-:S11]  /*4fb0*/  UISETP.NE.AND UP2, UPT, UR4, 0x1, UPT ;  /* 0x000000010400788c */ /* 0x000fd6000bf45270 */
.L_x_110:
[C---:B------:R-:W-:Y:S02]  /*4fc0*/  LEA R7, R14.reuse, UR17, 0x3 ;  /* 0x000000110e077c11 */ /* 0x040fe4000f8e18ff */
[----:B------:R-:W-:Y:S02]  /*4fd0*/  SHF.L.U32 R0, R13, 0x1f, RZ ;  /* 0x0000001f0d007819 */ /* 0x000fe400000006ff */
[----:B------:R-:W-:Y:S02]  /*4fe0*/  LEA R8, R14, UR17, 0x4 ;  /* 0x000000110e087c11 */ /* 0x000fe4000f8e20ff */
[----:B--2---:R-:W2:Y:S02]  /*4ff0*/  SYNCS.PHASECHK.TRANS64.TRYWAIT P0, [R7+URZ+0x160], R0 ;  /* 0x00016000070075a7 */ /* 0x004ea400080011ff */
[----:B--2---:R-:W-:Y:S05]  /*5000*/  @!P0 BRA `(.L_x_103) ;  /* 0x0000003c00c08947 */ /* 0x004fea0003800000 */
.L_x_192:
[----:B------:R-:W3:Y:S01]  /*5010*/  LDS.128 R8, [R8+0x1f0] ;  /* 0x0001f00008087984 */ /* 0x000ee20000000c00 */
[----:B------:R-:W-:Y:S01]  /*5020*/  UISETP.GE.AND UP0, UPT, UR40, 0x1, UPT ;  /* 0x000000012800788c */ /* 0x000fe2000bf06270 */
[----:B------:R-:W-:Y:S01]  /*5030*/  @!PT LDS RZ, [RZ] ;  /* 0x00000000fffff984 */ /* 0x000fe20000000800 */
[----:B------:R-:W-:Y:S01]  /*5040*/  @!PT LDS RZ, [RZ] ;  /* 0x00000000fffff984 */ /* 0x000fe20000000800 */
[----:B------:R-:W-:Y:S01]  /*5050*/  @!PT LDS RZ, [RZ] ;  /* 0x00000000fffff984 */ /* 0x000fe20000000800 */
[----:B------:R-:W-:Y:S01]  /*5060*/  @!PT LDS RZ, [RZ] ;  /* 0x00000000fffff984 */ /* 0x000fe20000000800 */
[----:B------:R1:W-:Y:S06]  /*5070*/  MEMBAR.ALL.CTA ;  /* 0x0000000000007992 */ /* 0x0003ec0000008000 */
[----:B-1----:R-:W1:Y:S01]  /*5080*/  FENCE.VIEW.ASYNC.S ;  /* 0x00000000000073c6 */ /* 0x002e620000000000 */
[----:B---3--:R-:W-:Y:S11]  /*5090*/  LOP3.LUT P0, RZ, R10, 0x1, RZ, 0xc0, !PT ;  /* 0x000000010aff7812 */ /* 0x008ff6000780c0ff */
[----:B------:R-:W-:Y:S02]  /*50a0*/  @!UPT UIADD3 URZ, UPT, UPT, URZ, URZ, URZ ;  /* 0x000000fffffff290 */ /* 0x000fe4000fffe0ff */
[----:B-1----:R-:W-:Y:S01]  /*50b0*/  VOTEU.ANY UP1, P0 ;  /* 0x0000000000ff7886 */ /* 0x002fe20000020100 */
[----:B------:R-:W-:Y:S11]  /*50c0*/  PLOP3.LUT P0, PT, PT, PT, UP1, 0x80, 0x8 ;  /* 0x000000000008781c */ /* 0x000ff60003f0f018 */
[----:B------:R-:W-:Y:S02]  /*50d0*/  @!UPT UIADD3 URZ, UPT, UPT, URZ, URZ, URZ ;  /* 0x000000fffffff290 */ /* 0x000fe4000fffe0ff */
[----:B--2---:R-:W-:Y:S02]  /*50e0*/  @P0 SHF.R.U32.HI R0, RZ, 0x10, R9 ;  /* 0x00000010ff000819 */ /* 0x004fe40000011609 */
[----:B------:R-:W-:Y:S02]  /*50f0*/  @P0 MOV R6, R8 ;  /* 0x0000000800060202 */ /* 0x000fe40000000f00 */
[----:B------:R-:W-:Y:S01]  /*5100*/  @P0 R2UR UR4, R0 ;  /* 0x00000000000402ca */ /* 0x000fe200000e0000 */
[----:B------:R-:W-:Y:S01]  /*5110*/  VIADD R0, R7, 0x170 ;  /* 0x0000017007007836 */ /* 0x000fe20000000000 */
[----:B------:R-:W-:Y:S02]  /*5120*/  @P0 LOP3.LUT R8, R9, 0xffff, RZ, 0xc0, !PT ;  /* 0x0000ffff09080812 */ /* 0x000fe400078ec0ff */
[----:B------:R-:W-:Y:S02]  /*5130*/  @P0 R2UR UR6, R6 ;  /* 0x00000000060602ca */ /* 0x000fe400000e0000 */
[----:B------:R-:W-:Y:S02]  /*5140*/  PRMT R0, RZ, 0x654, R0 ;  /* 0x00000654ff007816 */ /* 0x000fe40000000000 */
[----:B------:R-:W-:Y:S02]  /*5150*/  @P0 R2UR UR5, R8 ;  /* 0x00000000080502ca */ /* 0x000fe400000e0000 */
[----:B------:R1:W-:Y:S03]  /*5160*/  SYNCS.ARRIVE.TRANS64.RED.A1T0 RZ, [R0+URZ], RZ ;  /* 0x000000ff00ff79a7 */ /* 0x0003e600081004ff */
[----:B------:R-:W-:Y:S04]  /*5170*/  @UP1 UMOV UR24, UR4 ;  /* 0x0000000400181c82 */ /* 0x000fe80008000000 */
[----:B------:R-:W-:Y:S04]  /*5180*/  @UP1 UMOV UR13, UR6 ;  /* 0x00000006000d1c82 */ /* 0x000fe80008000000 */
[----:B------:R-:W-:Y:S01]  /*5190*/  @UP1 UMOV UR7, UR5 ;  /* 0x0000000500071c82 */ /* 0x000fe20008000000 */
[----:B------:R-:W-:Y:S05]  /*51a0*/  BRA.U !UP0, `(.L_x_104) ;  /* 0x0000000108a47547 */ /* 0x000fea000b800000 */
[----:B------:R-:W-:Y:S02]  /*51b0*/  UIMAD.WIDE.U32 UR10, UR7, UR31, URZ ;  /* 0x0000001f070a72a5 */ /* 0x000fe4000f8e00ff */
[----:B------:R-:W-:Y:S02]  /*51c0*/  UIMAD.WIDE.U32 UR18, UR13, UR28, URZ ;  /* 0x0000001c0d1272a5 */ /* 0x000fe4000f8e00ff */
[----:B------:R-:W-:Y:S02]  /*51d0*/  USEL UR4, UR25, UR27, !UP5 ;  /* 0x0000001b19047287 */ /* 0x000fe4000e800000 */
[----:B------:R-:W-:Y:S02]  /*51e0*/  USEL UR8, UR26, UR32, !UP6 ;  /* 0x000000201a087287 */ /* 0x000fe4000f000000 */
[----:B------:R-:W-:Y:S02]  /*51f0*/  UIMAD.WIDE.U32 UR20, UR4, UR14, URZ ;  /* 0x0000000e041472a5 */ /* 0x000fe4000f8e00ff */
[----:B------:R-:W-:Y:S01]  /*5200*/  UIMAD.WIDE.U32 UR22, UR8, UR14, URZ ;  /* 0x0000000e081672a5 */ /* 0x000fe2000f8e00ff */
[----:B------:R-:W-:Y:S02]  /*5210*/  UMOV UR5, UR11 ;  /* 0x0000000b00057c82 */ /* 0x000fe40008000000 */
[----:B------:R-:W-:Y:S03]  /*5220*/  USHF.R.U32.HI UR6, URZ, UR35, UR5 ;  /* 0x00000023ff067299 */ /* 0x000fe60008011605 */
[----:B------:R-:W-:Y:S01]  /*5230*/  UMOV UR5, UR19 ;  /* 0x0000001300057c82 */ /* 0x000fe20008000000 */
[----:B------:R-:W-:Y:S02]  /*5240*/  USEL UR6, UR7, UR6, !UP5 ;  /* 0x0000000607067287 */ /* 0x000fe4000e800000 */
[----:B------:R-:W-:Y:S02]  /*5250*/  USHF.R.U32.HI UR9, URZ, UR29, UR5 ;  /* 0x0000001dff097299 */ /* 0x000fe40008011605 */
[----:B------:R-:W-:Y:S01]  /*5260*/  UIMAD.WIDE.U32 UR10, UR6, UR14, URZ ;  /* 0x0000000e060a72a5 */ /* 0x000fe2000f8e00ff */
[----:B------:R-:W-:Y:S02]  /*5270*/  UMOV UR5, UR21 ;  /* 0x0000001500057c82 */ /* 0x000fe40008000000 */
[----:B------:R-:W-:Y:S03]  /*5280*/  @UP4 USHF.R.U32.HI UR4, URZ, UR15, UR5 ;  /* 0x0000000fff044299 */ /* 0x000fe60008011605 */
[----:B------:R-:W-:Y:S01]  /*5290*/  UMOV UR5, UR23 ;  /* 0x0000001700057c82 */ /* 0x000fe20008000000 */
[----:B------:R-:W-:Y:S02]  /*52a0*/  UIMAD UR4, UR40, UR4, URZ ;  /* 0x00000004280472a4 */ /* 0x000fe4000f8e02ff */
[----:B------:R-:W-:Y:S02]  /*52b0*/  @UP4 USHF.R.U32.HI UR8, URZ, UR15, UR5 ;  /* 0x0000000fff084299 */ /* 0x000fe40008011605 */
[----:B------:R-:W-:Y:S02]  /*52c0*/  USEL UR5, UR13, UR9, !UP6 ;  /* 0x000000090d057287 */ /* 0x000fe4000f000000 */
[----:B------:R-:W-:Y:S02]  /*52d0*/  UIMAD UR9, UR40, UR8, URZ ;  /* 0x00000008280972a4 */ /* 0x000fe4000f8e02ff */
[----:B------:R-:W-:Y:S03]  /*52e0*/  UISETP.GE.AND UP0, UPT, UR6, UR4, UPT ;  /* 0x000000040600728c */ /* 0x000fe6000bf06270 */
[----:B------:R-:W-:Y:S01]  /*52f0*/  UMOV UR4, UR11 ;  /* 0x0000000b00047c82 */ /* 0x000fe20008000000 */
[----:B------:R-:W-:Y:S02]  /*5300*/  UISETP.GE.OR UP0, UPT, UR5, UR9, UP0 ;  /* 0x000000090500728c */ /* 0x000fe40008706670 */
[----:B------:R-:W-:Y:S02]  /*5310*/  USHF.R.U32.HI UR4, URZ, UR15, UR4 ;  /* 0x0000000fff047299 */ /* 0x000fe40008011604 */
[----:B------:R-:W-:Y:S02]  /*5320*/  UIMAD.WIDE.U32 UR10, UR5, UR14, URZ ;  /* 0x0000000e050a72a5 */ /* 0x000fe4000f8e00ff */
[----:B------:R-:W-:Y:S04]  /*5330*/  USEL UR12, UR6, UR4, !UP4 ;  /* 0x00000004060c7287 */ /* 0x000fe8000e000000 */
[----:B------:R-:W-:Y:S01]  /*5340*/  UIADD3 UR9, UPT, UPT, -UR12, URZ, URZ ;  /* 0x000000ff0c097290 */ /* 0x000fe2000fffe1ff */
[----:B------:R-:W-:Y:S02]  /*5350*/  @!UP0 UMOV UR4, UR11 ;  /* 0x0000000b00048c82 */ /* 0x000fe40008000000 */
[----:B------:R-:W-:Y:S02]  /*5360*/  @!UP0 USHF.R.U32.HI UR4, URZ, UR15, UR4 ;  /* 0x0000000fff048299 */ /* 0x000fe40008011604 */
[----:B------:R-:W-:Y:S02]  /*5370*/  UIMAD UR9, UR40, UR9, UR6 ;  /* 0x00000009280972a4 */ /* 0x000fe4000f8e0206 */
[----:B------:R-:W-:Y:S04]  /*5380*/  @!UP0 USEL UR4, UR5, UR4, !UP4 ;  /* 0x0000000405048287 */ /* 0x000fe8000e000000 */
[----:B------:R-:W-:Y:S02]  /*5390*/  @!UP0 UIMAD UR9, UR8, UR9, UR4 ;  /* 0x00000009080982a4 */ /* 0x000fe4000f8e0204 */
[----:B------:R-:W-:Y:S02]  /*53a0*/  @!UP0 UIADD3 UR10, UPT, UPT, UR12, -UR4, URZ ;  /* 0x800000040c0a8290 */ /* 0x000fe4000fffe0ff */
[----:B------:R-:W-:Y:S02]  /*53b0*/  UIADD3 UR4, UPT, UPT, -UR5, URZ, URZ ;  /* 0x000000ff05047290 */ /* 0x000fe4000fffe1ff */
[----:B------:R-:W-:Y:S02]  /*53c0*/  UIADD3 UR8, UPT, UPT, -UR6, URZ, URZ ;  /* 0x000000ff06087290 */ /* 0x000fe4000fffe1ff */
[----:B------:R-:W-:Y:S02]  /*53d0*/  @!UP0 UIMAD UR6, UR10, UR40, UR5 ;  /* 0x000000280a0682a4 */ /* 0x000fe4000f8e0205 */
[----:B------:R-:W-:Y:S02]  /*53e0*/  UIMAD UR13, UR16, UR4, UR13 ;  /* 0x00000004100d72a4 */ /* 0x000fe4000f8e020d */
[----:B------:R-:W-:Y:S01]  /*53f0*/  UIMAD UR7, UR30, UR8, UR7 ;  /* 0x000000081e0772a4 */ /* 0x000fe2000f8e0207 */
[----:B------:R-:W-:Y:S02]  /*5400*/  @!UP0 UMOV UR5, UR9 ;  /* 0x0000000900058c82 */ /* 0x000fe40008000000 */
[----:B------:R-:W-:Y:S02]  /*5410*/  UIMAD UR13, UR5, UR16, UR13 ;  /* 0x00000010050d72a4 */ /* 0x000fe4000f8e020d */
[----:B------:R-:W-:Y:S11]  /*5420*/  UIMAD UR7, UR6, UR30, UR7 ;  /* 0x0000001e060772a4 */ /* 0x000ff6000f8e0207 */
[----:B------:R-:W-:Y:S01]  /*5430*/  @!UPT UIADD3 URZ, UPT, UPT, URZ, URZ, URZ ;  /* 0x000000fffffff290 */ /* 0x000fe2000fffe0ff */
.L_x_104:
[----:B------:R-:W2:Y:S01]  /*5440*/  @!UP2 LDCU.128 UR20, c[0x0][0xb10] ;  /* 0x00016200ff14a7ac */ /* 0x000ea20008000c00 */
[C---:B----4-:R-:W-:Y:S02]  /*5450*/  ISETP.NE.U32.AND P1, PT, R4.reuse, RZ, PT ;  /* 0x000000ff0400720c */ /* 0x050fe40003f25070 */
[----:B------:R-:W-:Y:S02]  /*5460*/  ISETP.NE.U32.AND P0, PT, R4, RZ, PT ;  /* 0x000000ff0400720c */ /* 0x000fe40003f05070 */
[C---:B------:R-:W-:Y:S02]  /*5470*/  ISETP.NE.AND.EX P1, PT, R5.reuse, RZ, PT, P1 ;  /* 0x000000ff0500720c */ /* 0x040fe40003f25310 */
[----:B------:R-:W-:Y:S01]  /*5480*/  ISETP.NE.AND.EX P0, PT, R5, RZ, PT, P0 ;  /* 0x000000ff0500720c */ /* 0x000fe20003f05300 */
[----:B------:R-:W3:Y:S01]  /*5490*/  @!UP2 LDCU UR5, c[0x0][0xb0c] ;  /* 0x00016180ff05a7ac */ /* 0x000ee20008000800 */
[----:B------:R-:W-:Y:S01]  /*54a0*/  SHF.L.U32 R6, R15, 0x1f, RZ ;  /* 0x0000001f0f067819 */ /* 0x000fe200000006ff */
[----:B--2---:R-:W-:Y:S07]  /*54b0*/  UIMAD.WIDE.U32 UR8, UR13, UR20, URZ ;  /* 0x000000140d0872a5 */ /* 0x004fee000f8e00ff */
[----:B------:R-:W-:Y:S01]  /*54c0*/  @!UP2 UMOV UR4, UR9 ;  /* 0x000000090004ac82 */ /* 0x000fe20008000000 */
[----:B---3--:R-:W-:Y:S02]  /*54d0*/  @!UP2 UISETP.NE.AND UP0, UPT, UR5, 0x1, UPT ;  /* 0x000000010500a88c */ /* 0x008fe4000bf05270 */
[----:B------:R-:W-:Y:S02]  /*54e0*/  @!UP2 USHF.R.U32.HI UR4, URZ, UR21, UR4 ;  /* 0x00000015ff04a299 */ /* 0x000fe40008011604 */
[----:B------:R-:W-:Y:S02]  /*54f0*/  UIMAD.WIDE.U32 UR8, UR7, UR23, URZ ;  /* 0x00000017070872a5 */ /* 0x000fe4000f8e00ff */
[----:B------:R-:W-:Y:S02]  /*5500*/  @!UP2 USEL UR10, UR13, UR4, !UP0 ;  /* 0x000000040d0aa287 */ /* 0x000fe4000c000000 */
[----:B------:R-:W-:Y:S03]  /*5510*/  @!UP2 UISETP.NE.AND UP0, UPT, UR22, 0x1, UPT ;  /* 0x000000011600a88c */ /* 0x000fe6000bf05270 */
[----:B------:R-:W-:Y:S02]  /*5520*/  @!UP2 UMOV UR6, UR9 ;  /* 0x000000090006ac82 */ /* 0x000fe40008000000 */
[----:B------:R-:W2:Y:S02]  /*5530*/  @!UP2 LDCU UR4, c[0x0][0xb20] ;  /* 0x00016400ff04a7ac */ /* 0x000ea40008000800 */
[----:B--2---:R-:W-:Y:S04]  /*5540*/  @!UP2 USHF.R.U32.HI UR6, URZ, UR4, UR6 ;  /* 0x00000004ff06a299 */ /* 0x004fe80008011606 */
[----:B------:R-:W-:Y:S04]  /*5550*/  @!UP2 USEL UR6, UR7, UR6, !UP0 ;  /* 0x000000060706a287 */ /* 0x000fe8000c000000 */
[----:B------:R-:W-:Y:S02]  /*5560*/  @!UP2 UIADD3 UR4, UPT, UPT, -UR10, UR6, URZ ;  /* 0x000000060a04a290 */ /* 0x000fe4000fffe1ff */
[----:B------:R-:W-:Y:S02]  /*5570*/  @!UP2 UIADD3 UR6, UPT, UPT, UR10, -UR6, URZ ;  /* 0x800000060a06a290 */ /* 0x000fe4000fffe0ff */
[----:B------:R-:W-:Y:S02]  /*5580*/  @!UP2 UIMAD UR13, UR4, UR5, UR13 ;  /* 0x00000005040da2a4 */ /* 0x000fe4000f8e020d */
[----:B------:R-:W-:Y:S01]  /*5590*/  @!UP2 UIMAD UR7, UR6, UR22, UR7 ;  /* 0x000000160607a2a4 */ /* 0x000fe2000f8e0207 */
[----:B------:R-:W-:Y:S11]  /*55a0*/  BRA.U UP3, `(.L_x_105) ;  /* 0x0000000103107547 */ /* 0x000ff6000b800000 */
[----:B------:R-:W-:Y:S04]  /*55b0*/  MOV R7, UR34 ;  /* 0x0000002200077c02 */ /* 0x000fe80008000f00 */
[----:B------:R-:W-:Y:S04]  /*55c0*/  SHF.L.U32 R7, R7, 0x1f, RZ ;  /* 0x0000001f07077819 */ /* 0x000fe800000006ff */
[----:B------:R-:W2:Y:S02]  /*55d0*/  SYNCS.PHASECHK.TRANS64.TRYWAIT P2, [UR17+0x158], R7 ;  /* 0x00015807ff0075a7 */ /* 0x000ea40008041111 */
[----:B--2---:R-:W-:Y:S05]  /*55e0*/  @!P2 BRA `(.L_x_106) ;  /* 0x00000038005ca947 */ /* 0x004fea0003800000 */
.L_x_105:
[----:B------:R-:W-:Y:S05]  /*55f0*/  @!P1 BRA `(.L_x_107) ;  /* 0x0000000000309947 */ /* 0x000fea0003800000 */
[----:B------:R-:W-:Y:S01]  /*5600*/  ISETP.NE.U32.AND P1, PT, R2, RZ, PT ;  /* 0x000000ff0200720c */ /* 0x000fe20003f25070 */
[----:B------:R-:W2:Y:S01]  /*5610*/  LDCU.64 UR4, c[0x0][0x358] ;  /* 0x00006b00ff0477ac */ /* 0x000ea20008000a00 */
[----:B------:R-:W-:Y:S02]  /*5620*/  IMAD.MOV.U32 R147, RZ, RZ, 0x1 ;  /* 0x00000001ff937424 */ /* 0x000fe400078e00ff */
[----:B------:R-:W-:Y:S11]  /*5630*/  ISETP.NE.AND.EX P1, PT, R3, RZ, PT, P1 ;  /* 0x000000ff0300720c */ /* 0x000ff60003f25310 */
[----:B------:R-:W-:Y:S02]  /*5640*/  @!UPT UIADD3 URZ, UPT, UPT, URZ, URZ, URZ ;  /* 0x000000fffffff290 */ /* 0x000fe4000fffe0ff */
[----:B------:R-:W3:Y:S01]  /*5650*/  @P1 LDC.64 R8, c[0x0][0x888] ;  /* 0x00022200ff081b82 */ /* 0x000ee20000000a00 */
[----:B-1----:R-:W-:Y:S04]  /*5660*/  @P1 IMAD R0, R4, UR36, RZ ;  /* 0x0000002404001c24 */ /* 0x002fe8000f8e02ff */
[----:B---3--:R-:W-:Y:S04]  /*5670*/  @P1 IMAD.WIDE R8, R0, 0x4, R8 ;  /* 0x0000000400081825 */ /* 0x008fe800078e0208 */
[----:B------:R-:W-:Y:S01]  /*5680*/  HFMA2 R0, -RZ, RZ, 0, 5.9604644775390625e-08 ;  /* 0x00000001ff007431 */ /* 0x000fe200000001ff */
[----:B--2--5:R2:W5:Y:S04]  /*5690*/  @P1 LDG.E R72, desc[UR4][R8.64] ;  /* 0x0000000408481981 */ /* 0x024568000c1e1900 */
[----:B------:R-:W-:Y:S01]  /*56a0*/  @!P1 PRMT R147, R0, 0x7610, R147 ;  /* 0x0000761000939816 */ /* 0x000fe20000000093 */
[----:B--2---:R-:W3:Y:S06]  /*56b0*/  @!P1 LDC R72, c[0x0][0x880] ;  /* 0x00022000ff489b82 */ /* 0x004eec0000000800 */
.L_x_107:
[----:B---3-5:R-:W-:Y:S01]  /*56c0*/  @!P0 ISETP.EQ.AND P1, PT, R72, RZ, PT ;  /* 0x000000ff4800820c */ /* 0x028fe20003f22270 */
[----:B------:R-:W-:Y:S01]  /*56d0*/  @!UPT UIADD3 URZ, UPT, UPT, URZ, URZ, URZ ;  /* 0x000000fffffff290 */ /* 0x000fe2000fffe0ff */
[----:B------:R-:W-:Y:S11]  /*56e0*/  @!P0 BRA `(.L_x_108) ;  /* 0x0000000000188947 */ /* 0x000ff60003800000 */
[----:B------:R-:W-:Y:S02]  /*56f0*/  LOP3.LUT P0, RZ, R147, 0xff, RZ, 0xc0, !PT ;  /* 0x000000ff93ff7812 */ /* 0x000fe4000780c0ff */
[----:B------:R-:W-:Y:S04]  /*5700*/  ISETP.NE.U32.AND P1, PT, R2, RZ, PT ;  /* 0x000000ff0200720c */ /* 0x000fe80003f25070 */
[----:B------:R-:W-:Y:S04]  /*5710*/  ISETP.NE.AND.EX P1, PT, R3, RZ, PT, P1 ;  /* 0x000000ff0300720c */ /* 0x000fe80003f25310 */
[----:B------:R-:W-:Y:S03]  /*5720*/  PLOP3.LUT P1, PT, P1, PT, PT, 0x8, 0x80 ;  /* 0x000000000080781c */ /* 0x000fe60000f2e170 */
[----:B------:R-:W-:Y:S11]  /*5730*/  @P0 ISETP.EQ.AND P1, PT, R72, RZ, PT ;  /* 0x000000ff4800020c */ /* 0x000ff60003f22270 */
[----:B------:R-:W-:Y:S02]  /*5740*/  @!UPT UIADD3 URZ, UPT, UPT, URZ, URZ, URZ ;  /* 0x000000fffffff290 */ /* 0x000fe4000fffe0ff */
.L_x_108:
[----:B------:R-:W2:Y:S01]  /*5750*/  SYNCS.PHASECHK.TRANS64.TRYWAIT P0, [UR17+0x148], R6 ;  /* 0x00014806ff0075a7 */ /* 0x000ea20008001111 */
[----:B------:R-:W-:Y:S02]  /*5760*/  ELECT P2, URZ, PT ;  /* 0x0000000000ff782f */ /* 0x000fe40003840000 */
[----:B------:R-:W-:Y:S01]  /*5770*/  IADD3 R14, PT, PT, R14, 0x1, RZ ;  /* 0x000000010e0e7810 */ /* 0x000fe20007ffe0ff */
[----:B--2---:R-:W-:Y:S10]  /*5780*/  @!P0 BRA `(.L_x_109) ;  /* 0x00000038000c8947 */ /* 0x004ff40003800000 */
.L_x_195:
[----:B------:R-:W-:Y:S01]  /*5790*/  PLOP3.LUT P1, PT, P1, P2, PT, 0xf2, 0x2f ;  /* 0x00000000002f781c */ /* 0x000fe20000f25e72 */
[----:B------:R-:W-:Y:S01]  /*57a0*/  UMOV UR18, 0x0 ;  /* 0x0000000000127882 */ /* 0x000fe20000000000 */
[----:B------:R-:W-:Y:S01]  /*57b0*/  UMOV UR19, 0x10000000 ;  /* 0x1000000000137882 */ /* 0x000fe20000000000 */
[----:B------:R-:W-:Y:S01]  /*57c0*/  UMOV UR12, UR36 ;  /* 0x00000024000c7c82 */ /* 0x000fe20008000000 */
[----:B------:R-:W-:Y:S01]  /*57d0*/  LOP3.LUT R15, R15, 0x1, RZ, 0x3c, !PT ;  /* 0x000000010f0f7812 */ /* 0x000fe200078e3cff */
[----:B------:R-:W-:Y:S01]  /*57e0*/  UPLOP3.LUT UP3, UPT, UPT, UPT, UPT, 0x80, 0x8 ;  /* 0x000000000008789c */ /* 0x000fe20003f6f070 */
[----:B------:R-:W-:Y:S07]  /*57f0*/  UMOV UR36, UR24 ;  /* 0x0000001800247c82 */ /* 0x000fee0008000000 */
[----:B-1----:R-:W-:Y:S01]  /*5800*/  @!P1 IADD3 R6, P0, PT, R16, 0x580, RZ ;  /* 0x0000058010069810 */ /* 0x002fe20007f1e0ff */
[----:B------:R-:W-:Y:S03]  /*5810*/  VOTEU.ALL UP0, P1 ;  /* 0x0000000000ff7886 */ /* 0x000fe60000800000 */
[----:B------:R-:W-:Y:S01]  /*5820*/  @!P1 R2UR UR5, R6 ;  /* 0x00000000060592ca */ /* 0x000fe200000e0000 */
[----:B------:R-:W-:Y:S01]  /*5830*/  @!P1 IMAD.X R0, RZ, RZ, R17, P0 ;  /* 0x000000ffff009224 */ /* 0x000fe200000e0611 */
[----:B------:R-:W-:Y:S01]  /*5840*/  @!UP0 USHF.L.U32 UR10, UR46, 0x6, URZ ;  /* 0x000000062e0a8899 */ /* 0x000fe200080006ff */
[----:B------:R-:W-:Y:S01]  /*5850*/  ISETP.NE.AND P0, PT, R14, 0x2, PT ;  /* 0x000000020e00780c */ /* 0x000fe20003f05270 */
[----:B------:R-:W-:Y:S02]  /*5860*/  @!UP0 USHF.L.U32 UR11, UR45, 0x7, URZ ;  /* 0x000000072d0b8899 */ /* 0x000fe400080006ff */
[----:B------:R-:W-:Y:S01]  /*5870*/  @!P1 R2UR UR4, R0 ;  /* 0x00000000000492ca */ /* 0x000fe200000e0000 */
[----:B------:R-:W-:Y:S01]  /*5880*/  @!UP0 UIADD3 UR8, UPT, UPT, UR17, 0x400, URZ ;  /* 0x0000040011088890 */ /* 0x000fe2000fffe0ff */
[----:B------:R-:W-:Y:S01]  /*5890*/  SEL R0, RZ, 0x1, P0 ;  /* 0x00000001ff007807 */ /* 0x000fe20000000000 */
[----:B------:R-:W-:Y:S01]  /*58a0*/  @!UP0 UIADD3 UR9, UPT, UPT, UR17, 0x140, URZ ;  /* 0x0000014011098890 */ /* 0x000fe2000fffe0ff */
[----:B------:R-:W-:Y:S01]  /*58b0*/  SEL R14, R14, RZ, P0 ;  /* 0x000000ff0e0e7207 */ /* 0x000fe20000000000 */
[----:B------:R-:W-:Y:S01]  /*58c0*/  VOTEU.ALL UP0, P1 ;  /* 0x0000000000ff7886 */ /* 0x000fe20000800000 */
[----:B------:R-:W-:Y:S01]  /*58d0*/  LOP3.LUT R13, R13, R0, RZ, 0x3c, !PT ;  /* 0x000000000d0d7212 */ /* 0x000fe200078e3cff */
[----:B------:R-:W-:Y:S01]  /*58e0*/  IMAD.U32 R6, RZ, RZ, UR5 ;  /* 0x00000005ff067e24 */ /* 0x000fe2000f8e00ff */
[----:B------:R-:W-:Y:S02]  /*58f0*/  UIADD3 UR46, UPT, UPT, UR7, UR57, URZ ;  /* 0x00000039072e7290 */ /* 0x000fe4000fffe0ff */
[----:B------:R-:W-:Y:S03]  /*5900*/  UIADD3 UR45, UPT, UPT, UR13, UR60, URZ ;  /* 0x0000003c0d2d7290 */ /* 0x000fe6000fffe0ff */
[----:B------:R-:W-:Y:S01]  /*5910*/  IMAD.U32 R7, RZ, RZ, UR4 ;  /* 0x00000004ff077e24 */ /* 0x000fe2000f8e00ff */
[----:B------:R-:W-:Y:S04]  /*5920*/  @!P1 R2UR UR4, R6 ;  /* 0x00000000060492ca */ /* 0x000fe800000e0000 */
[----:B------:R-:W-:Y:S11]  /*5930*/  @!P1 R2UR UR5, R7 ;  /* 0x00000000070592ca */ /* 0x000ff600000e0000 */
[----:B------:R-:W-:Y:S02]  /*5940*/  @!UPT UIADD3 URZ, UPT, UPT, URZ, URZ, URZ ;  /* 0x000000fffffff290 */ /* 0x000fe4000fffe0ff */
[----:B------:R2:W-:Y:S01]  /*5950*/  @!UP0 UTMALDG.3D [UR8], [UR4], desc[UR18] ;  /* 0x00001208040085b4 */ /* 0x0005e20008011000 */
[----:B------:R2:W-:Y:S01]  /*5960*/  @!P1 SYNCS.ARRIVE.TRANS64.RED.A0TR RZ, [UR17+0x140], R12 ;  /* 0x0001400cffff99a7 */ /* 0x0005e20008300411 */
[----:B------:R-:W-:Y:S01]  /*5970*/  SYNCS.ARRIVE.TRANS64.RED.A1T0 RZ, [UR55], RZ ;  /* 0x000000ffffff79a7 */ /* 0x000fe20008100437 */
[----:B------:R-:W-:Y:S05]  /*5980*/  BRA.U UP1, `(.L_x_110) ;  /* 0xfffffff5018c7547 */ /* 0x000fea000b83ffff */
[----:B------:R-:W-:Y:S07]  /*5990*/  MOV R0, UR17 ;  /* 0x0000001100007c02 */ /* 0x000fee0008000f00 */
.L_x_111:
[----:B-1----:R-:W-:-:S04]  /*59a0*/  SHF.L.U32 R2, R15, 0x1f, RZ ;  /* 0x0000001f0f027819 */ /* 0x002fc800000006ff */
[----:B------:R1:W3:Y:S03]  /*59b0*/  SYNCS.PHASECHK.TRANS64.TRYWAIT P0, [R0+URZ+0x148], R2 ;  /* 0x00014802000075a7 */ /* 0x0002e600080011ff */
[----:B---3--:R-:W-:Y:S05]  /*59c0*/  @!P0 NANOSLEEP.SYNCS 0x989680 ;  /* 0x009896800000895d */ /* 0x008fea0003900000 */
[----:B------:R-:W3:Y:S02]  /*59d0*/  @!P0 SYNCS.PHASECHK.TRANS64 P0, [R0+URZ+0x148], R2 ;  /* 0x00014802000085a7 */ /* 0x000ee400080010ff */
[----:B--23--:R-:W-:Y:S05]  /*59e0*/  @P0 EXIT ;  /* 0x000000000000094d */ /* 0x00cfea0003800000 */
[----:B------:R-:W-:Y:S05]  /*59f0*/  BRA `(.L_x_111) ;  /* 0xfffffffc00e87947 */ /* 0x000fea000383ffff */
.L_x_102:
[----:B------:R-:W-:-:S06]  /*5a00*/  UISETP.GE.AND UP0, UPT, UR18, 0x4, UPT ;  /* 0x000000041200788c */ /* 0x000fcc000bf06270 */
[----:B------:R-:W-:-:S13]  /*5a10*/  PLOP3.LUT P0, PT, PT, PT, UP0, 0x80, 0x8 ;  /* 0x000000000008781c */ /* 0x000fda0003f0f008 */
[----:B------:R-:W-:Y:S05]  /*5a20*/  @!P0 EXIT ;  /* 0x000000000000894d */ /* 0x000fea0003800000 */
[----:B------:R-:W-:Y:S01]  /*5a30*/  BAR.SYNC.DEFER_BLOCKING 0x6, 0xa0 ;  /* 0x0182800000007b1d */ /* 0x000fe20000010000 */
[C---:B------:R-:W-:Y:S01]  /*5a40*/  IMAD.SHL.U32 R146, R142.reuse, 0x40, RZ ;  /* 0x000000408e927824 */ /* 0x040fe200078e00ff */
[C---:B------:R-:W-:Y:S01]  /*5a50*/  R2P PR, R142.reuse, 0x6 ;  /* 0x000000068e007804 */ /* 0x040fe20000000000 */
[----:B------:R-:W-:Y:S02]  /*5a60*/  IMAD.SHL.U32 R4, R142, 0x8, RZ ;  /* 0x000000088e047824 */ /* 0x000fe400078e00ff */
[----:B------:R-:W-:Y:S02]  /*5a70*/  HFMA2 R68, -RZ, RZ, 0, 0 ;  /* 0x00000000ff447431 */ /* 0x000fe400000001ff */
[----:B------:R-:W-:Y:S01]  /*5a80*/  IMAD.MOV.U32 R144, RZ, RZ, 0x20 ;  /* 0x00000020ff907424 */ /* 0x000fe200078e00ff */
[----:B------:R-:W-:Y:S01]  /*5a90*/  UMOV UR44, 0x400 ;  /* 0x00000400002c7882 */ /* 0x000fe20000000000 */
[----:B------:R-:W1:Y:S01]  /*5aa0*/  LDC.64 R138, c[0x0][0x888] ;  /* 0x00022200ff8a7b82 */ /* 0x000e620000000a00 */
[----:B------:R-:W-:Y:S01]  /*5ab0*/  ULEA UR44, UR55, UR44, 0x18 ;  /* 0x0000002c372c7291 */ /* 0x000fe2000f8ec0ff */
[----:B------:R-:W-:Y:S01]  /*5ac0*/  LOP3.LUT R5, R146, 0x180, RZ, 0xc0, !PT ;  /* 0x0000018092057812 */ /* 0x000fe200078ec0ff */
[----:B------:R-:W-:Y:S01]  /*5ad0*/  IMAD.MOV.U32 R145, RZ, RZ, 0x10 ;  /* 0x00000010ff917424 */ /* 0x000fe200078e00ff */
[----:B------:R-:W-:Y:S01]  /*5ae0*/  SEL R144, R144, 0xffffffe0, !P2 ;  /* 0xffffffe090907807 */ /* 0x000fe20005000000 */
[----:B------:R-:W-:Y:S01]  /*5af0*/  IMAD.U32 R69, R142, 0x10000, RZ ;  /* 0x000100008e457824 */ /* 0x000fe200078e00ff */
[----:B------:R-:W-:Y:S01]  /*5b00*/  LOP3.LUT R4, R5, 0x30, R4, 0xf8, !PT ;  /* 0x0000003005047812 */ /* 0x000fe200078ef804 */
[----:B------:R-:W-:Y:S01]  /*5b10*/  UIADD3 UR4, UPT, UPT, UR44, 0x2400, URZ ;  /* 0x000024002c047890 */ /* 0x000fe2000fffe0ff */
[----:B------:R-:W2:Y:S01]  /*5b20*/  LDC.64 R140, c[0x0][0x890] ;  /* 0x00022400ff8c7b82 */ /* 0x000ea20000000a00 */
[----:B------:R-:W-:-:S02]  /*5b30*/  SEL R145, R145, 0xfffffff0, !P1 ;  /* 0xfffffff091917807 */ /* 0x000fc40004800000 */
[----:B------:R-:W-:Y:S02]  /*5b40*/  CS2R R152, SRZ ;  /* 0x0000000000987805 */ /* 0x000fe4000001ff00 */
[----:B------:R-:W-:Y:S02]  /*5b50*/  LOP3.LUT R146, R4, 0x1e40, R146, 0xf8, !PT ;  /* 0x00001e4004927812 */ /* 0x000fe400078ef892 */
[----:B------:R-:W-:Y:S02]  /*5b60*/  CS2R R150, SRZ ;  /* 0x0000000000967805 */ /* 0x000fe4000001ff00 */
[----:B------:R-:W-:Y:S01]  /*5b70*/  SHF.R.U32.HI R143, RZ, 0x4, R144 ;  /* 0x00000004ff8f7819 */ /* 0x000fe20000011690 */
[----:B------:R-:W-:Y:S01]  /*5b80*/  IMAD.U32 R154, RZ, RZ, UR4 ;  /* 0x00000004ff9a7e24 */ /* 0x000fe2000f8e00ff */
[----:B------:R-:W-:Y:S01]  /*5b90*/  LOP3.LUT R69, R69, 0x600000, RZ, 0xc0, !PT ;  /* 0x0060000045457812 */ /* 0x000fe200078ec0ff */
[----:B------:R-:W3:Y:S01]  /*5ba0*/  LDC.64 R136, c[0x0][0x8b0] ;  /* 0x00022c00ff887b82 */ /* 0x000ee20000000a00 */
[----:B------:R-:W4:Y:S01]  /*5bb0*/  LDS R0, [UR44+0x210] ;  /* 0x0002102cff007984 */ /* 0x000f220008000800 */
[----:B------:R-:W-:Y:S01]  /*5bc0*/  VIADD R4, R146, UR44 ;  /* 0x0000002c92047c36 */ /* 0x000fe20008000000 */
[C---:B------:R-:W-:Y:S01]  /*5bd0*/  LEA.HI R143, R145.reuse, R143, RZ, 0x1c ;  /* 0x0000008f918f7211 */ /* 0x040fe200078fe0ff */
[----:B------:R-:W1:Y:S02]  /*5be0*/  LDCU UR53, c[0x0][0x370] ;  /* 0x00006e00ff3577ac */ /* 0x000e640008000800 */
[--C-:B------:R-:W-:Y:S01]  /*5bf0*/  IMAD.IADD R145, R145, 0x1, R4.reuse ;  /* 0x0000000191917824 */ /* 0x100fe200078e0204 */
[----:B------:R-:W-:Y:S01]  /*5c00*/  IADD3 R144, PT, PT, R144, R4, RZ ;  /* 0x0000000490907210 */ /* 0x000fe20007ffe0ff */
[----:B------:R-:W1:Y:S01]  /*5c10*/  LDC.64 R134, c[0x0][0x8a8] ;  /* 0x00022a00ff867b82 */ /* 0x000e620000000a00 */
[----:B------:R-:W-:Y:S01]  /*5c20*/  IMAD R143, R143, 0x10, R4 ;  /* 0x000000108f8f7824 */ /* 0x000fe200078e0204 */
[----:B------:R-:W1:Y:S01]  /*5c30*/  LDCU.64 UR62, c[0x0][0x348] ;  /* 0x00006900ff3e77ac */ /* 0x000e620008000a00 */
[----:B------:R-:W1:Y:S01]  /*5c40*/  LDCU UR41, c[0x0][0xb0c] ;  /* 0x00016180ff2977ac */ /* 0x000e620008000800 */
[----:B------:R-:W1:Y:S01]  /*5c50*/  LDCU UR39, c[0x0][0xb30] ;  /* 0x00016600ff2777ac */ /* 0x000e620008000800 */
[----:B------:R-:W1:Y:S01]  /*5c60*/  LDCU.64 UR58, c[0x0][0x888] ;  /* 0x00011100ff3a77ac */ /* 0x000e620008000a00 */
[----:B------:R-:W1:Y:S01]  /*5c70*/  LDCU.64 UR42, c[0x0][0xb28] ;  /* 0x00016500ff2a77ac */ /* 0x000e620008000a00 */
[----:B------:R-:W1:Y:S01]  /*5c80*/  LDCU.128 UR48, c[0x0][0xb10] ;  /* 0x00016200ff3077ac */ /* 0x000e620008000c00 */
[----:B------:R-:W1:Y:S01]  /*5c90*/  LDCU UR52, c[0x0][0x374] ;  /* 0x00006e80ff3477ac */ /* 0x000e620008000800 */
[----:B------:R-:W-:Y:S01]  /*5ca0*/  UIADD3 UR56, UPT, UPT, UR44, 0x400, URZ ;  /* 0x000004002c387890 */ /* 0x000fe2000fffe0ff */
[----:B--2-4-:R-:W-:-:S11]  /*5cb0*/  IMAD.IADD R69, R0, 0x1, R69 ;  /* 0x0000000100457824 */ /* 0x014fd600078e0245 */
.L_x_129:
[----:B------:R-:W-:Y:S02]  /*5cc0*/  LEA R3, R150, UR44, 0x3 ;  /* 0x0000002c96037c11 */ /* 0x000fe4000f8e18ff */
[----:B------:R-:W-:Y:S02]  /*5cd0*/  SHF.L.U32 R0, R152, 0x1f, RZ ;  /* 0x0000001f98007819 */ /* 0x000fe400000006ff */
[----:B------:R-:W-:Y:S02]  /*5ce0*/  LEA R4, R150, UR44, 0x4 ;  /* 0x0000002c96047c11 */ /* 0x000fe4000f8e20ff */
[----:B--2---:R-:W2:Y:S02]  /*5cf0*/  SYNCS.PHASECHK.TRANS64.TRYWAIT P0, [R3+URZ+0x160], R0 ;  /* 0x00016000030075a7 */ /* 0x004ea400080011ff */
[----:B-12---:R-:W-:Y:S05]  /*5d00*/  @!P0 BRA `(.L_x_112) ;  /* 0x0000003000c48947 */ /* 0x006fea0003800000 */
.L_x_196:
[----:B------:R-:W4:Y:S01]  /*5d10*/  LDS.128 R4, [R4+0x1f0] ;  /* 0x0001f00004047984 */ /* 0x000f220000000c00 */
[----:B------:R-:W-:Y:S01]  /*5d20*/  UISETP.GE.AND UP0, UPT, UR40, 0x1, UPT ;  /* 0x000000012800788c */ /* 0x000fe2000bf06270 */
[----:B------:R-:W-:Y:S01]  /*5d30*/  @!PT LDS RZ, [RZ] ;  /* 0x00000000fffff984 */ /* 0x000fe20000000800 */
[----:B------:R-:W-:Y:S01]  /*5d40*/  @!PT LDS RZ, [RZ] ;  /* 0x00000000fffff984 */ /* 0x000fe20000000800 */
[----:B------:R-:W-:Y:S01]  /*5d50*/  @!PT LDS RZ, [RZ] ;  /* 0x00000000fffff984 */ /* 0x000fe20000000800 */
[----:B------:R-:W-:Y:S01]  /*5d60*/  @!PT LDS RZ, [RZ] ;  /* 0x00000000fffff984 */ /* 0x000fe20000000800 */
[----:B------:R1:W-:Y:S06]  /*5d70*/  MEMBAR.ALL.CTA ;  /* 0x0000000000007992 */ /* 0x0003ec0000008000 */
[----:B-1----:R-:W1:Y:S01]  /*5d80*/  FENCE.VIEW.ASYNC.S ;  /* 0x00000000000073c6 */ /* 0x002e620000000000 */
[----:B----4-:R-:W-:Y:S11]  /*5d90*/  LOP3.LUT P0, RZ, R6, 0x1, RZ, 0xc0, !PT ;  /* 0x0000000106ff7812 */ /* 0x010ff6000780c0ff */
[----:B------:R-:W-:Y:S02]  /*5da0*/  @!UPT UIADD3 URZ, UPT, UPT, URZ, URZ, URZ ;  /* 0x000000fffffff290 */ /* 0x000fe4000fffe0ff */
[----:B-1----:R-:W-:Y:S01]  /*5db0*/  VOTEU.ANY UP1, P0 ;  /* 0x0000000000ff7886 */ /* 0x002fe20000020100 */
[----:B------:R-:W-:Y:S01]  /*5dc0*/  PLOP3.LUT P0, PT, PT, PT, UP1, 0x80, 0x8 ;  /* 0x000000000008781c */ /* 0x000fe20003f0f018 */
[----:B------:R-:W-:Y:S11]  /*5dd0*/  UP2UR UR47, UPR, URZ, 0x2 ;  /* 0x00000002ff2f7883 */ /* 0x000ff60008000000 */
[----:B------:R-:W-:Y:S01]  /*5de0*/  @!UPT UIADD3 URZ, UPT, UPT, URZ, URZ, URZ ;  /* 0x000000fffffff290 */ /* 0x000fe2000fffe0ff */
        /* <DEDUP_REMOVED lines=13> */
[----:B------:R-:W2:Y:S01]  /*5ec0*/  LDCU UR12, c[0x0][0xb20] ;  /* 0x00016400ff0c77ac */ /* 0x000ea20008000800 */
[----:B------:R-:W-:Y:S02]  /*5ed0*/  UIMAD.WIDE.U32 UR4, UR52, UR51, URZ ;  /* 0x00000033340472a5 */ /* 0x000fe4000f8e00ff */
[----:B------:R-:W-:Y:S02]  /*5ee0*/  UIMAD.WIDE.U32 UR6, UR53, UR48, URZ ;  /* 0x00000030350672a5 */ /* 0x000fe4000f8e00ff */
[----:B------:R-:W-:Y:S02]  /*5ef0*/  UISETP.NE.AND UP0, UPT, UR50, 0x1, UPT ;  /* 0x000000013200788c */ /* 0x000fe4000bf05270 */
[----:B------:R-:W-:Y:S02]  /*5f00*/  UIMAD.WIDE.U32 UR8, UR37, UR51, URZ ;  /* 0x00000033250872a5 */ /* 0x000fe4000f8e00ff */
[----:B------:R-:W-:Y:S02]  /*5f10*/  UIMAD.WIDE.U32 UR10, UR38, UR48, URZ ;  /* 0x00000030260a72a5 */ /* 0x000fe4000f8e00ff */
[----:B------:R-:W-:Y:S02]  /*5f20*/  UISETP.NE.AND UP1, UPT, UR41, 0x1, UPT ;  /* 0x000000012900788c */ /* 0x000fe4000bf25270 */
[----:B------:R-:W-:Y:S01]  /*5f30*/  UISETP.NE.AND UP2, UPT, UR40, 0x1, UPT ;  /* 0x000000012800788c */ /* 0x000fe2000bf45270 */
[----:B------:R-:W-:Y:S02]  /*5f40*/  UMOV UR4, UR5 ;  /* 0x0000000500047c82 */ /* 0x000fe40008000000 */
[----:B--2---:R-:W-:Y:S03]  /*5f50*/  USHF.R.U32.HI UR5, URZ, UR12, UR4 ;  /* 0x0000000cff057299 */ /* 0x004fe60008011604 */
[----:B------:R-:W-:Y:S02]  /*5f60*/  UMOV UR4, UR7 ;  /* 0x0000000700047c82 */ /* 0x000fe40008000000 */
[----:B------:R-:W-:Y:S02]  /*5f70*/  USHF.R.U32.HI UR7, URZ, UR49, UR4 ;  /* 0x00000031ff077299 */ /* 0x000fe40008011604 */
[----:B------:R-:W-:Y:S02]  /*5f80*/  USEL UR4, UR52, UR5, !UP0 ;  /* 0x0000000534047287 */ /* 0x000fe4000c000000 */
[----:B------:R-:W-:Y:S01]  /*5f90*/  USEL UR7, UR53, UR7, !UP1 ;  /* 0x0000000735077287 */ /* 0x000fe2000c800000 */
[----:B------:R-:W-:Y:S01]  /*5fa0*/  UMOV UR5, UR9 ;  /* 0x0000000900057c82 */ /* 0x000fe20008000000 */
[----:B------:R-:W-:Y:S02]  /*5fb0*/  UIMAD.WIDE.U32 UR8, UR4, UR42, URZ ;  /* 0x0000002a040872a5 */ /* 0x000fe4000f8e00ff */
[----:B------:R-:W-:Y:S03]  /*5fc0*/  USHF.R.U32.HI UR6, URZ, UR12, UR5 ;  /* 0x0000000cff067299 */ /* 0x000fe60008011605 */
[----:B------:R-:W-:Y:S01]  /*5fd0*/  UMOV UR5, UR11 ;  /* 0x0000000b00057c82 */ /* 0x000fe20008000000 */
[----:B------:R-:W-:Y:S02]  /*5fe0*/  UIMAD.WIDE.U32 UR10, UR7, UR42, URZ ;  /* 0x0000002a070a72a5 */ /* 0x000fe4000f8e00ff */
[----:B------:R-:W-:Y:S02]  /*5ff0*/  USHF.R.U32.HI UR12, URZ, UR49, UR5 ;  /* 0x00000031ff0c7299 */ /* 0x000fe40008011605 */
[----:B------:R-:W-:Y:S01]  /*6000*/  USEL UR6, UR37, UR6, !UP0 ;  /* 0x0000000625067287 */ /* 0x000fe2000c000000 */
[----:B------:R-:W-:Y:S02]  /*6010*/  UMOV UR5, UR9 ;  /* 0x0000000900057c82 */ /* 0x000fe40008000000 */
[----:B------:R-:W-:Y:S01]  /*6020*/  UMOV UR10, UR11 ;  /* 0x0000000b000a7c82 */ /* 0x000fe20008000000 */
[----:B------:R-:W-:Y:S02]  /*6030*/  @UP2 USHF.R.U32.HI UR4, URZ, UR43, UR5 ;  /* 0x0000002bff042299 */ /* 0x000fe40008011605 */
[----:B------:R-:W-:Y:S02]  /*6040*/  @UP2 USHF.R.U32.HI UR7, URZ, UR43, UR10 ;  /* 0x0000002bff072299 */ /* 0x000fe4000801160a */
[----:B------:R-:W-:Y:S02]  /*6050*/  UIMAD UR4, UR40, UR4, URZ ;  /* 0x00000004280472a4 */ /* 0x000fe4000f8e02ff */
[----:B------:R-:W-:Y:S02]  /*6060*/  UIMAD.WIDE.U32 UR10, UR6, UR42, URZ ;  /* 0x0000002a060a72a5 */ /* 0x000fe4000f8e00ff */
[----:B------:R-:W-:Y:S02]  /*6070*/  USEL UR5, UR38, UR12, !UP1 ;  /* 0x0000000c26057287 */ /* 0x000fe4000c800000 */
[----:B------:R-:W-:Y:S02]  /*6080*/  UIMAD UR8, UR40, UR7, URZ ;  /* 0x00000007280872a4 */ /* 0x000fe4000f8e02ff */
[----:B------:R-:W-:Y:S03]  /*6090*/  UISETP.GE.AND UP0, UPT, UR6, UR4, UPT ;  /* 0x000000040600728c */ /* 0x000fe6000bf06270 */
[----:B------:R-:W-:Y:S01]  /*60a0*/  UMOV UR4, UR11 ;  /* 0x0000000b00047c82 */ /* 0x000fe20008000000 */
[----:B------:R-:W-:Y:S02]  /*60b0*/  UISETP.GE.OR UP0, UPT, UR5, UR8, UP0 ;  /* 0x000000080500728c */ /* 0x000fe40008706670 */
[----:B------:R-:W-:Y:S02]  /*60c0*/  USHF.R.U32.HI UR4, URZ, UR43, UR4 ;  /* 0x0000002bff047299 */ /* 0x000fe40008011604 */
[----:B------:R-:W-:Y:S02]  /*60d0*/  UIMAD.WIDE.U32 UR8, UR5, UR42, URZ ;  /* 0x0000002a050872a5 */ /* 0x000fe4000f8e00ff */
[----:B------:R-:W-:Y:S02]  /*60e0*/  USEL UR11, UR6, UR4, !UP2 ;  /* 0x00000004060b7287 */ /* 0x000fe4000d000000 */
[----:B------:R-:W-:Y:S02]  /*60f0*/  UIADD3 UR8, UPT, UPT, -UR5, URZ, URZ ;  /* 0x000000ff05087290 */ /* 0x000fe4000fffe1ff */
[----:B------:R-:W-:Y:S01]  /*6100*/  UIADD3 UR10, UPT, UPT, -UR11, URZ, URZ ;  /* 0x000000ff0b0a7290 */ /* 0x000fe2000fffe1ff */
[----:B------:R-:W-:Y:S01]  /*6110*/  @!UP0 UMOV UR4, UR9 ;  /* 0x0000000900048c82 */ /* 0x000fe20008000000 */
[----:B------:R-:W-:Y:S02]  /*6120*/  UIADD3 UR9, UPT, UPT, -UR6, URZ, URZ ;  /* 0x000000ff06097290 */ /* 0x000fe4000fffe1ff */
[----:B------:R-:W-:Y:S02]  /*6130*/  @!UP0 USHF.R.U32.HI UR4, URZ, UR43, UR4 ;  /* 0x0000002bff048299 */ /* 0x000fe40008011604 */
[----:B------:R-:W-:Y:S02]  /*6140*/  UIMAD UR10, UR40, UR10, UR6 ;  /* 0x0000000a280a72a4 */ /* 0x000fe4000f8e0206 */
[----:B------:R-:W-:Y:S04]  /*6150*/  @!UP0 USEL UR4, UR5, UR4, !UP2 ;  /* 0x0000000405048287 */ /* 0x000fe8000d000000 */
[----:B------:R-:W-:Y:S02]  /*6160*/  @!UP0 UIMAD UR10, UR7, UR10, UR4 ;  /* 0x0000000a070a82a4 */ /* 0x000fe4000f8e0204 */
[----:B------:R-:W-:Y:S02]  /*6170*/  @!UP0 UIADD3 UR11, UPT, UPT, UR11, -UR4, URZ ;  /* 0x800000040b0b8290 */ /* 0x000fe4000fffe0ff */
[----:B------:R-:W-:Y:S02]  /*6180*/  UIMAD UR7, UR41, UR8, UR38 ;  /* 0x00000008290772a4 */ /* 0x000fe4000f8e0226 */
[----:B------:R-:W-:Y:S02]  /*6190*/  @!UP0 UIMAD UR6, UR11, UR40, UR5 ;  /* 0x000000280b0682a4 */ /* 0x000fe4000f8e0205 */
[----:B------:R-:W-:Y:S01]  /*61a0*/  UIMAD UR4, UR50, UR9, UR37 ;  /* 0x00000009320472a4 */ /* 0x000fe2000f8e0225 */
[----:B------:R-:W-:Y:S02]  /*61b0*/  @!UP0 UMOV UR5, UR10 ;  /* 0x0000000a00058c82 */ /* 0x000fe40008000000 */
[----:B------:R-:W-:Y:S02]  /*61c0*/  UIMAD UR38, UR5, UR41, UR7 ;  /* 0x00000029052672a4 */ /* 0x000fe4000f8e0207 */
[----:B------:R-:W-:Y:S11]  /*61d0*/  UIMAD UR37, UR6, UR50, UR4 ;  /* 0x00000032062572a4 */ /* 0x000ff6000f8e0204 */
[----:B------:R-:W-:Y:S01]  /*61e0*/  @!UPT UIADD3 URZ, UPT, UPT, URZ, URZ, URZ ;  /* 0x000000fffffff290 */ /* 0x000fe2000fffe0ff */
.L_x_113:
[----:B------:R-:W-:Y:S01]  /*61f0*/  UISETP.NE.AND UP0, UPT, UR39, 0x1, UPT ;  /* 0x000000012700788c */ /* 0x000fe2000bf05270 */
[----:B------:R-:W-:Y:S10]  /*6200*/  IADD3 R150, PT, PT, R150, 0x1, RZ ;  /* 0x0000000196967810 */ /* 0x000ff40007ffe0ff */
[----:B------:R-:W2:Y:S01]  /*6210*/  @!UP0 LDCU.128 UR12, c[0x0][0xb10] ;  /* 0x00016200ff0c87ac */ /* 0x000ea20008000c00 */
[----:B------:R-:W4:Y:S01]  /*6220*/  @!UP0 LDCU UR5, c[0x0][0xb0c] ;  /* 0x00016180ff0587ac */ /* 0x000f220008000800 */
[----:B------:R-:W3:Y:S01]  /*6230*/  @!UP0 LDCU UR10, c[0x0][0xb20] ;  /* 0x00016400ff0a87ac */ /* 0x000ee20008000800 */
[----:B--2---:R-:W-:Y:S02]  /*6240*/  UIMAD.WIDE.U32 UR8, UR38, UR12, URZ ;  /* 0x0000000c260872a5 */ /* 0x004fe4000f8e00ff */
[----:B------:R-:W-:Y:S02]  /*6250*/  UIMAD.WIDE.U32 UR6, UR37, UR15, URZ ;  /* 0x0000000f250672a5 */ /* 0x000fe4000f8e00ff */
[----:B------:R-:W-:Y:S03]  /*6260*/  @!UP0 UISETP.NE.AND UP1, UPT, UR14, 0x1, UPT ;  /* 0x000000010e00888c */ /* 0x000fe6000bf25270 */
[----:B------:R-:W-:Y:S01]  /*6270*/  @!UP0 UMOV UR4, UR9 ;  /* 0x0000000900048c82 */ /* 0x000fe20008000000 */
[----:B----4-:R-:W-:Y:S02]  /*6280*/  @!UP0 UISETP.NE.AND UP2, UPT, UR5, 0x1, UPT ;  /* 0x000000010500888c */ /* 0x010fe4000bf45270 */
[----:B------:R-:W-:Y:S01]  /*6290*/  @!UP0 USHF.R.U32.HI UR4, URZ, UR13, UR4 ;  /* 0x0000000dff048299 */ /* 0x000fe20008011604 */
[----:B------:R-:W-:Y:S02]  /*62a0*/  @!UP0 UMOV UR6, UR7 ;  /* 0x0000000700068c82 */ /* 0x000fe40008000000 */
[----:B---3--:R-:W-:Y:S02]  /*62b0*/  @!UP0 USHF.R.U32.HI UR6, URZ, UR10, UR6 ;  /* 0x0000000aff068299 */ /* 0x008fe40008011606 */
[----:B------:R-:W-:Y:S02]  /*62c0*/  @!UP0 USEL UR7, UR38, UR4, !UP2 ;  /* 0x0000000426078287 */ /* 0x000fe4000d000000 */
[----:B------:R-:W-:Y:S04]  /*62d0*/  @!UP0 USEL UR6, UR37, UR6, !UP1 ;  /* 0x0000000625068287 */ /* 0x000fe8000c800000 */
[----:B------:R-:W-:Y:S02]  /*62e0*/  @!UP0 UIADD3 UR4, UPT, UPT, -UR7, UR6, URZ ;  /* 0x0000000607048290 */ /* 0x000fe4000fffe1ff */
[----:B------:R-:W-:Y:S02]  /*62f0*/  @!UP0 UIADD3 UR6, UPT, UPT, UR7, -UR6, URZ ;  /* 0x8000000607068290 */ /* 0x000fe4000fffe0ff */
[----:B------:R-:W-:Y:S02]  /*6300*/  @!UP0 UIMAD UR38, UR4, UR5, UR38 ;  /* 0x00000005042682a4 */ /* 0x000fe4000f8e0226 */
[----:B------:R-:W-:Y:S02]  /*6310*/  @!UP0 UIMAD UR37, UR6, UR14, UR37 ;  /* 0x0000000e062582a4 */ /* 0x000fe4000f8e0225 */
[----:B------:R-:W-:Y:S09]  /*6320*/  ULOP3.LUT UP0, URZ, UR56, 0x1b0, URZ, 0xc0, !UPT ;  /* 0x000001b038ff7892 */ /* 0x000ff2000f80c0ff */
[----:B------:R-:W-:Y:S05]  /*6330*/  BRA.U !UP0, `(.L_x_114) ;  /* 0x0000000108407547 */ /* 0x000fea000b800000 */
[----:B------:R-:W2:Y:S01]  /*6340*/  LDCU.64 UR8, c[0x4][0x80] ;  /* 0x01001000ff0877ac */ /* 0x000ea20008000a00 */
[----:B------:R-:W-:Y:S01]  /*6350*/  MOV R3, 0x0 ;  /* 0x0000000000037802 */ /* 0x000fe20000000f00 */
[----:B------:R-:W-:Y:S02]  /*6360*/  HFMA2 R12, -RZ, RZ, 0, 5.9604644775390625e-08 ;  /* 0x00000001ff0c7431 */ /* 0x000fe400000001ff */
[----:B------:R-:W-:Y:S02]  /*6370*/  IMAD.MOV.U32 R8, RZ, RZ, 0x70 ;  /* 0x00000070ff087424 */ /* 0x000fe400078e00ff */
[----:B------:R-:W-:Y:S01]  /*6380*/  IMAD.MOV.U32 R13, RZ, RZ, RZ ;  /* 0x000000ffff0d7224 */ /* 0x000fe200078e00ff */
[----:B------:R-:W3:Y:S01]  /*6390*/  LDCU.64 UR6, c[0x4][0x88] ;  /* 0x01001100ff0677ac */ /* 0x000ee20008000a00 */
[----:B------:R-:W4:Y:S01]  /*63a0*/  LDC.64 R2, c[0x4][R3] ;  /* 0x0100000003027b82 */ /* 0x000f220000000a00 */
[----:B------:R-:W1:Y:S01]  /*63b0*/  LDCU.64 UR4, c[0x4][0x8] ;  /* 0x01000100ff0477ac */ /* 0x000e620008000a00 */
[----:B--2---:R-:W-:Y:S01]  /*63c0*/  MOV R5, UR9 ;  /* 0x0000000900057c02 */ /* 0x004fe20008000f00 */
[----:B------:R-:W-:Y:S01]  /*63d0*/  IMAD.U32 R4, RZ, RZ, UR8 ;  /* 0x00000008ff047e24 */ /* 0x000fe2000f8e00ff */
[----:B---3--:R-:W-:Y:S01]  /*63e0*/  MOV R7, UR7 ;  /* 0x0000000700077c02 */ /* 0x008fe20008000f00 */
[----:B------:R-:W-:Y:S01]  /*63f0*/  IMAD.U32 R6, RZ, RZ, UR6 ;  /* 0x00000006ff067e24 */ /* 0x000fe2000f8e00ff */
[----:B-1----:R-:W-:Y:S01]  /*6400*/  MOV R11, UR5 ;  /* 0x00000005000b7c02 */ /* 0x002fe20008000f00 */
[----:B------:R-:W-:Y:S02]  /*6410*/  IMAD.U32 R10, RZ, RZ, UR4 ;  /* 0x00000004ff0a7e24 */ /* 0x000fe4000f8e00ff */
[----:B------:R-:W-:Y:S07]  /*6420*/  LEPC R20, `(.L_x_114) ;  /* 0x000000001014794e */ /* 0x000fee0000000000 */
[----:B----45:R-:W-:Y:S05]  /*6430*/  CALL.ABS.NOINC R2 ;  /* 0x0000000002007343 */ /* 0x030fea0003c00000 */
.L_x_114:
[----:B------:R-:W-:Y:S01]  /*6440*/  LOP3.LUT P0, RZ, R154, 0x1b0, RZ, 0xc0, !PT ;  /* 0x000001b09aff7812 */ /* 0x000fe2000780c0ff */
[----:B------:R-:W-:Y:S11]  /*6450*/  BSSY.RECONVERGENT B6, `(.L_x_115) ;  /* 0x0000013000067945 */ /* 0x000ff60003800200 */
[----:B------:R-:W-:Y:S01]  /*6460*/  @!UPT UIADD3 URZ, UPT, UPT, URZ, URZ, URZ ;  /* 0x000000fffffff290 */ /* 0x000fe2000fffe0ff */
[----:B------:R-:W-:Y:S05]  /*6470*/  @!P0 BRA `(.L_x_116) ;  /* 0x0000000000408947 */ /* 0x000fea0003800000 */
        /* <DEDUP_REMOVED lines=16> */
.L_x_116:
[----:B------:R-:W-:Y:S05]  /*6580*/  BSYNC.RECONVERGENT B6 ;  /* 0x0000000000067941 */ /* 0x000fea0003800200 */
.L_x_115:
[----:B------:R-:W-:Y:S01]  /*6590*/  ISETP.NE.U32.AND P3, PT, R140, RZ, PT ;  /* 0x000000ff8c00720c */ /* 0x000fe20003f65070 */
[----:B------:R-:W-:Y:S01]  /*65a0*/  UISETP.NE.AND UP1, UPT, UR61, URZ, UPT ;  /* 0x000000ff3d00728c */ /* 0x000fe2000bf25270 */
[----:B------:R-:W-:Y:S02]  /*65b0*/  ISETP.NE.U32.AND P4, PT, R136, RZ, PT ;  /* 0x000000ff8800720c */ /* 0x000fe40003f85070 */
[----:B------:R-:W-:Y:S02]  /*65c0*/  ISETP.NE.AND.EX P3, PT, R141, RZ, PT, P3 ;  /* 0x000000ff8d00720c */ /* 0x000fe40003f65330 */
[----:B------:R-:W-:Y:S02]  /*65d0*/  PLOP3.LUT P1, PT, PT, PT, PT, 0x8, 0x80 ;  /* 0x000000000080781c */ /* 0x000fe40003f2e170 */
[----:B------:R-:W-:Y:S02]  /*65e0*/  PLOP3.LUT P0, PT, PT, PT, UP1, 0x80, 0x8 ;  /* 0x000000000008781c */ /* 0x000fe40003f0f018 */
[----:B------:R-:W-:Y:S02]  /*65f0*/  ISETP.NE.AND.EX P4, PT, R137, RZ, PT, P4 ;  /* 0x000000ff8900720c */ /* 0x000fe40003f85340 */
[----:B------:R-:W2:Y:S09]  /*6600*/  @UP1 LDCU.64 UR4, c[0x0][0x888] ;  /* 0x00011100ff0417ac */ /* 0x000eb20008000a00 */
[----:B------:R-:W-:Y:S01]  /*6610*/  @P0 PLOP3.LUT P1, PT, P3, PT, PT, 0x80, 0x8 ;  /* 0x000000000008081c */ /* 0x000fe20001f2f070 */
[----:B--2---:R-:W-:Y:S04]  /*6620*/  @UP1 UISETP.NE.U32.AND UP0, UPT, UR4, URZ, UPT ;  /* 0x000000ff0400128c */ /* 0x004fe8000bf05070 */
[----:B------:R-:W-:Y:S04]  /*6630*/  @UP1 UISETP.NE.AND.EX UP0, UPT, UR5, URZ, UPT, UP0 ;  /* 0x000000ff0500128c */ /* 0x000fe8000bf05300 */
[----:B------:R-:W-:Y:S01]  /*6640*/  @UP1 USEL UR4, URZ, 0xffffffff, UP0 ;  /* 0xffffffffff041887 */ /* 0x000fe20008000000 */
[----:B------:R-:W-:Y:S11]  /*6650*/  @!P3 BRA `(.L_x_117) ;  /* 0x000000000030b947 */ /* 0x000ff60003800000 */
        /* <DEDUP_REMOVED lines=12> */
.L_x_117:
[----:B------:R-:W-:Y:S05]  /*6720*/  @!P4 BRA `(.L_x_118) ;  /* 0x000000000024c947 */ /* 0x000fea0003800000 */
[----:B------:R-:W-:Y:S01]  /*6730*/  ISETP.NE.U32.AND P2, PT, R134, RZ, PT ;  /* 0x000000ff8600720c */ /* 0x000fe20003f45070 */
[----:B------:R-:W2:Y:S03]  /*6740*/  LDCU.64 UR6, c[0x0][0x358] ;  /* 0x00006b00ff0677ac */ /* 0x000ea60008000a00 */
[----:B------:R-:W-:Y:S11]  /*6750*/  ISETP.NE.AND.EX P2, PT, R135, RZ, PT, P2 ;  /* 0x000000ff8700720c */ /* 0x000ff60003f45320 */
[----:B------:R-:W-:Y:S02]  /*6760*/  @!UPT UIADD3 URZ, UPT, UPT, URZ, URZ, URZ ;  /* 0x000000fffffff290 */ /* 0x000fe4000fffe0ff */
[----:B------:R-:W4:Y:S01]  /*6770*/  @P2 LDC.64 R2, c[0x0][0x8a8] ;  /* 0x00022a00ff022b82 */ /* 0x000f220000000a00 */
[----:B-1----:R-:W-:Y:S04]  /*6780*/  @P2 IMAD R0, R136, UR36, RZ ;  /* 0x0000002488002c24 */ /* 0x002fe8000f8e02ff */
[----:B----4-:R-:W-:Y:S05]  /*6790*/  @P2 IMAD.WIDE R2, R0, 0x4, R2 ;  /* 0x0000000400022825 */ /* 0x010fea00078e0202 */
[----:B--2--5:R2:W5:Y:S02]  /*67a0*/  @P2 LDG.E R70, desc[UR6][R2.64] ;  /* 0x0000000602462981 */ /* 0x024564000c1e1900 */
[----:B--2---:R-:W4:Y:S02]  /*67b0*/  @!P2 LDC R70, c[0x0][0x8a0] ;  /* 0x00022800ff46ab82 */ /* 0x004f240000000800 */
.L_x_118:
[----:B---3-5:R-:W-:Y:S01]  /*67c0*/  @P0 ISETP.NE.AND P4, PT, R72, RZ, PT ;  /* 0x000000ff4800020c */ /* 0x028fe20003f85270 */
[----:B-1----:R-:W-:Y:S01]  /*67d0*/  IMAD.U32 R0, RZ, RZ, UR4 ;  /* 0x00000004ff007e24 */ /* 0x002fe2000f8e00ff */
[----:B------:R-:W-:Y:S01]  /*67e0*/  @P0 LOP3.LUT P2, RZ, R147, 0xff, RZ, 0xc0, !PT ;  /* 0x000000ff93ff0812 */ /* 0x000fe2000784c0ff */
[----:B------:R-:W-:Y:S01]  /*67f0*/  BSSY B1, `(.L_x_119) ;  /* 0x000003d000017945 */ /* 0x000fe20003800000 */
[----:B------:R-:W-:Y:S02]  /*6800*/  @P0 SEL R2, RZ, 0xffffffff, P4 ;  /* 0xffffffffff020807 */ /* 0x000fe40002000000 */
[----:B------:R-:W-:Y:S02]  /*6810*/  CS2R R90, SRZ ;  /* 0x00000000005a7805 */ /* 0x000fe4000001ff00 */
[----:B------:R-:W-:Y:S02]  /*6820*/  LEA R149, R68, UR44, 0x3 ;  /* 0x0000002c44957c11 */ /* 0x000fe4000f8e18ff */
[----:B------:R-:W-:Y:S02]  /*6830*/  CS2R R88, SRZ ;  /* 0x0000000000587805 */ /* 0x000fe4000001ff00 */
[----:B------:R-:W-:Y:S02]  /*6840*/  @P1 SEL R2, R0, R2, !P2 ;  /* 0x0000000200021207 */ /* 0x000fe40005000000 */
[----:B------:R-:W-:Y:S02]  /*6850*/  CS2R R86, SRZ ;  /* 0x0000000000567805 */ /* 0x000fe4000001ff00 */
[----:B------:R-:W-:Y:S02]  /*6860*/  SHF.L.U32 R4, R153, 0x1f, RZ ;  /* 0x0000001f99047819 */ /* 0x000fe400000006ff */
[----:B------:R-:W-:Y:S02]  /*6870*/  CS2R R84, SRZ ;  /* 0x0000000000547805 */ /* 0x000fe4000001ff00 */
[----:B------:R-:W-:Y:S02]  /*6880*/  @P0 LOP3.LUT R2, R2, 0x1, RZ, 0xc0, !PT ;  /* 0x0000000102020812 */ /* 0x000fe400078ec0ff */
[----:B------:R-:W-:Y:S02]  /*6890*/  CS2R R82, SRZ ;  /* 0x0000000000527805 */ /* 0x000fe4000001ff00 */
[----:B------:R-:W-:Y:S02]  /*68a0*/  PLOP3.LUT P5, PT, PT, PT, PT, 0x8, 0x80 ;  /* 0x000000000080781c */ /* 0x000fe40003fae170 */
[----:B------:R-:W-:Y:S02]  /*68b0*/  CS2R R80, SRZ ;  /* 0x0000000000507805 */ /* 0x000fe4000001ff00 */
[----:B------:R-:W-:Y:S01]  /*68c0*/  ISETP.NE.U32.OR P1, PT, R2, 0x1, !P0 ;  /* 0x000000010200780c */ /* 0x000fe20004725470 */
[----:B------:R-:W-:Y:S01]  /*68d0*/  IMAD R2, R68, 0x40, R69 ;  /* 0x0000004044027824 */ /* 0x000fe200078e0245 */
[----:B------:R-:W-:Y:S02]  /*68e0*/  CS2R R18, SRZ ;  /* 0x0000000000127805 */ /* 0x000fe4000001ff00 */
[----:B------:R-:W-:Y:S09]  /*68f0*/  CS2R R16, SRZ ;  /* 0x0000000000107805 */ /* 0x000ff2000001ff00 */
[----:B------:R-:W-:Y:S04]  /*6900*/  @P1 SHF.L.U32 R0, R151, 0x1f, RZ ;  /* 0x0000001f97001819 */ /* 0x000fe800000006ff */
[----:B------:R-:W1:Y:S01]  /*6910*/  @P1 SYNCS.PHASECHK.TRANS64.TRYWAIT P0, [UR44+0x140], R0 ;  /* 0x00014000ff0015a7 */ /* 0x000e62000800112c */
[----:B------:R2:W3:Y:S01]  /*6920*/  SYNCS.PHASECHK.TRANS64.TRYWAIT P4, [R149+URZ+0x180], R4 ;  /* 0x00018004950075a7 */ /* 0x0004e200080811ff */
[----:B-1----:R-:W-:Y:S01]  /*6930*/  @P1 PLOP3.LUT P5, PT, P0, PT, PT, 0x8, 0x80 ;  /* 0x000000000080181c */ /* 0x002fe200007ae170 */
[----:B------:R-:W-:Y:S01]  /*6940*/  @!UPT UIADD3 URZ, UPT, UPT, URZ, URZ, URZ ;  /* 0x000000fffffff290 */ /* 0x000fe2000fffe0ff */
[----:B--23--:R-:W-:Y:S11]  /*6950*/  @!P1 BRA `(.L_x_120) ;  /* 0x0000000000989947 */ /* 0x00cff60003800000 */
[----:B------:R-:W-:Y:S01]  /*6960*/  ISETP.NE.U32.AND P0, PT, RZ, UR58, PT ;  /* 0x0000003aff007c0c */ /* 0x000fe2000bf05070 */
[----:B------:R-:W-:Y:S01]  /*6970*/  BSSY B0, `(.L_x_121) ;  /* 0x0000016000007945 */ /* 0x000fe20003800000 */
[----:B------:R-:W-:Y:S02]  /*6980*/  ISETP.NE.AND P2, PT, R72, RZ, PT ;  /* 0x000000ff4800720c */ /* 0x000fe40003f45270 */
[----:B------:R-:W-:Y:S02]  /*6990*/  CS2R R18, SRZ ;  /* 0x0000000000127805 */ /* 0x000fe4000001ff00 */
[----:B------:R-:W-:Y:S02]  /*69a0*/  ISETP.NE.AND.EX P0, PT, RZ, UR59, PT, P0 ;  /* 0x0000003bff007c0c */ /* 0x000fe4000bf05300 */
[----:B------:R-:W-:Y:S02]  /*69b0*/  CS2R R16, SRZ ;  /* 0x0000000000107805 */ /* 0x000fe4000001ff00 */
[----:B------:R-:W-:Y:S02]  /*69c0*/  LOP3.LUT P1, RZ, R147, 0xff, RZ, 0xc0, !PT ;  /* 0x000000ff93ff7812 */ /* 0x000fe4000782c0ff */
[----:B------:R-:W-:Y:S02]  /*69d0*/  CS2R R82, SRZ ;  /* 0x0000000000527805 */ /* 0x000fe4000001ff00 */
[----:B------:R-:W-:Y:S02]  /*69e0*/  SEL R0, RZ, 0xffffffff, P2 ;  /* 0xffffffffff007807 */ /* 0x000fe40001000000 */
[----:B------:R-:W-:Y:S02]  /*69f0*/  CS2R R80, SRZ ;  /* 0x0000000000507805 */ /* 0x000fe4000001ff00 */
[----:B------:R-:W-:Y:S02]  /*6a00*/  SEL R3, RZ, 0xffffffff, P0 ;  /* 0xffffffffff037807 */ /* 0x000fe40000000000 */
[----:B------:R-:W-:Y:S02]  /*6a10*/  CS2R R86, SRZ ;  /* 0x0000000000567805 */ /* 0x000fe4000001ff00 */
[----:B------:R-:W-:Y:S02]  /*6a20*/  CS2R R84, SRZ ;  /* 0x0000000000547805 */ /* 0x000fe4000001ff00 */
[----:B------:R-:W-:Y:S02]  /*6a30*/  CS2R R90, SRZ ;  /* 0x00000000005a7805 */ /* 0x000fe4000001ff00 */
[----:B------:R-:W-:Y:S02]  /*6a40*/  @P3 SEL R0, R3, R0, !P1 ;  /* 0x0000000003003207 */ /* 0x000fe40004800000 */
[----:B------:R-:W-:Y:S02]  /*6a50*/  CS2R R88, SRZ ;  /* 0x0000000000587805 */ /* 0x000fe4000001ff00 */
[----:B------:R-:W-:Y:S04]  /*6a60*/  LOP3.LUT R0, R0, 0x1, RZ, 0xc0, !PT ;  /* 0x0000000100007812 */ /* 0x000fe800078ec0ff */
[----:B------:R-:W-:Y:S01]  /*6a70*/  ISETP.NE.U32.AND P0, PT, R0, 0x1, PT ;  /* 0x000000010000780c */ /* 0x000fe20003f05070 */
[----:B------:R-:W-:Y:S01]  /*6a80*/  @!UPT UIADD3 URZ, UPT, UPT, URZ, URZ, URZ ;  /* 0x000000fffffff290 */ /* 0x000fe2000fffe0ff */
[----:B------:R-:W-:Y:S11]  /*6a90*/  @!P5 BRA `(.L_x_122) ;  /* 0x00000000000cd947 */ /* 0x000ff60003800000 */
[----:B------:R-:W-:Y:S04]  /*6aa0*/  SHF.L.U32 R3, R151, 0x1f, RZ ;  /* 0x0000001f97037819 */ /* 0x000fe800000006ff */
[----:B------:R-:W1:Y:S02]  /*6ab0*/  SYNCS.PHASECHK.TRANS64.TRYWAIT P1, [UR44+0x140], R3 ;  /* 0x00014003ff0075a7 */ /* 0x000e64000802112c */
[----:B-1----:R-:W-:Y:S05]  /*6ac0*/  @!P1 BRA `(.L_x_123) ;  /* 0x0000002400689947 */ /* 0x002fea0003800000 */
.L_x_122:
[----:B------:R-:W-:Y:S05]  /*6ad0*/  BSYNC B0 ;  /* 0x0000000000007941 */ /* 0x000fea0003800000 */
.L_x_121:
[----:B------:R2:W3:Y:S01]  /*6ae0*/  @P0 LDS.128 R16, [R146+UR44+0x400] ;  /* 0x0004002c92100984 */ /* 0x0004e20008000c00 */
[----:B------:R-:W-:Y:S01]  /*6af0*/  UIADD3 UR4, UPT, UPT, UR44, 0x148, URZ ;  /* 0x000001482c047890 */ /* 0x000fe2000fffe0ff */
[----:B------:R-:W-:Y:S02]  /*6b00*/  LOP3.LUT R151, R151, 0x1, RZ, 0x3c, !PT ;  /* 0x0000000197977812 */ /* 0x000fe400078e3cff */
[----:B------:R2:W1:Y:S01]  /*6b10*/  @P0 LDS.128 R80, [R145+0x400] ;  /* 0x0004000091500984 */ /* 0x0004620000000c00 */
[----:B------:R-:W-:Y:S03]  /*6b20*/  UPRMT UR4, UR55, 0x654, UR4 ;  /* 0x0000065437047896 */ /* 0x000fe60008000004 */
[----:B------:R2:W1:Y:S04]  /*6b30*/  @P0 LDS.128 R84, [R144+0x400] ;  /* 0x0004000090540984 */ /* 0x0004680000000c00 */
[----:B------:R2:W1:Y:S01]  /*6b40*/  @P0 LDS.128 R88, [R143+0x400] ;  /* 0x000400008f580984 */ /* 0x0004620000000c00 */
[----:B------:R-:W-:Y:S01]  /*6b50*/  @!PT LDS RZ, [RZ] ;  /* 0x00000000fffff984 */ /* 0x000fe20000000800 */
[----:B------:R-:W-:Y:S01]  /*6b60*/  @!PT LDS RZ, [RZ] ;  /* 0x00000000fffff984 */ /* 0x000fe20000000800 */
[----:B------:R-:W-:Y:S01]  /*6b70*/  @!PT LDS RZ, [RZ] ;  /* 0x00000000fffff984 */ /* 0x000fe20000000800 */
[----:B------:R-:W-:Y:S01]  /*6b80*/  @!PT LDS RZ, [RZ] ;  /* 0x00000000fffff984 */ /* 0x000fe20000000800 */
[----:B------:R5:W-:Y:S06]  /*6b90*/  MEMBAR.ALL.CTA ;  /* 0x0000000000007992 */ /* 0x000bec0000008000 */
[----:B-----5:R-:W5:Y:S02]  /*6ba0*/  FENCE.VIEW.ASYNC.S ;  /* 0x00000000000073c6 */ /* 0x020f640000000000 */
[----:B-----5:R-:W-:Y:S01]  /*6bb0*/  SYNCS.ARRIVE.TRANS64.RED.A1T0 RZ, [UR4], RZ ;  /* 0x000000ffffff79a7 */ /* 0x020fe20008100404 */
.L_x_120:
[----:B------:R-:W-:Y:S05]  /*6bc0*/  BSYNC B1 ;  /* 0x0000000000017941 */ /* 0x000fea0003800000 */
.L_x_119:
[----:B-1----:R-:W-:Y:S04]  /*6bd0*/  SHF.R.U32.HI R0, RZ, 0x15, R2 ;  /* 0x00000015ff007819 */ /* 0x002fe80000011602 */
[----:B------:R-:W-:Y:S01]  /*6be0*/  LOP3.LUT P0, RZ, R0, 0x3, R148, 0x48, !PT ;  /* 0x0000000300ff7812 */ /* 0x000fe20007804894 */
[----:B------:R-:W-:Y:S01]  /*6bf0*/  @!UPT UIADD3 URZ, UPT, UPT, URZ, URZ, URZ ;  /* 0x000000fffffff290 */ /* 0x000fe2000fffe0ff */
[----:B------:R-:W-:Y:S11]  /*6c00*/  @P4 BRA `(.L_x_124) ;  /* 0x0000000000084947 */ /* 0x000ff60003800000 */
[----:B------:R-:W1:Y:S02]  /*6c10*/  SYNCS.PHASECHK.TRANS64.TRYWAIT P1, [R149+URZ+0x180], R4 ;  /* 0x00018004950075a7 */ /* 0x000e6400080211ff */
[----:B-1----:R-:W-:Y:S05]  /*6c20*/  @!P1 BRA `(.L_x_125) ;  /* 0x0000002400289947 */ /* 0x002fea0003800000 */
.L_x_124:
[----:B------:R-:W-:Y:S05]  /*6c30*/  @!P0 BRA `(.L_x_126) ;  /* 0x0000000000408947 */ /* 0x000fea0003800000 */
[----:B------:R-:W1:Y:S01]  /*6c40*/  LDCU.64 UR8, c[0x4][0x70] ;  /* 0x01000e00ff0877ac */ /* 0x000e620008000a00 */
[----:B------:R-:W-:Y:S01]  /*6c50*/  MOV R15, 0x0 ;  /* 0x00000000000f7802 */ /* 0x000fe20000000f00 */
[----:B------:R-:W-:Y:S02]  /*6c60*/  HFMA2 R12, -RZ, RZ, 0, 5.9604644775390625e-08 ;  /* 0x00000001ff0c7431 */ /* 0x000fe400000001ff */
[----:B------:R-:W-:Y:S02]  /*6c70*/  IMAD.MOV.U32 R8, RZ, RZ, 0x192 ;  /* 0x00000192ff087424 */ /* 0x000fe400078e00ff */
[----:B------:R-:W-:Y:S01]  /*6c80*/  IMAD.MOV.U32 R13, RZ, RZ, RZ ;  /* 0x000000ffff0d7224 */ /* 0x000fe200078e00ff */
[----:B------:R-:W5:Y:S01]  /*6c90*/  LDCU.64 UR6, c[0x4][0x78] ;  /* 0x01000f00ff0677ac */ /* 0x000f620008000a00 */
[----:B------:R-:W2:Y:S01]  /*6ca0*/  LDC.64 R14, c[0x4][R15] ;  /* 0x010000000f0e7b82 */ /* 0x000ea20000000a00 */
[----:B------:R-:W3:Y:S01]  /*6cb0*/  LDCU.64 UR4, c[0x4][0x10] ;  /* 0x01000200ff0477ac */ /* 0x000ee20008000a00 */
[----:B-1----:R-:W-:Y:S01]  /*6cc0*/  MOV R5, UR9 ;  /* 0x0000000900057c02 */ /* 0x002fe20008000f00 */
[----:B------:R-:W-:Y:S01]  /*6cd0*/  IMAD.U32 R4, RZ, RZ, UR8 ;  /* 0x00000008ff047e24 */ /* 0x000fe2000f8e00ff */
[----:B-----5:R-:W-:Y:S01]  /*6ce0*/  MOV R7, UR7 ;  /* 0x0000000700077c02 */ /* 0x020fe20008000f00 */
[----:B------:R-:W-:Y:S01]  /*6cf0*/  IMAD.U32 R6, RZ, RZ, UR6 ;  /* 0x00000006ff067e24 */ /* 0x000fe2000f8e00ff */
[----:B---3--:R-:W-:Y:S01]  /*6d00*/  MOV R11, UR5 ;  /* 0x00000005000b7c02 */ /* 0x008fe20008000f00 */
[----:B------:R-:W-:Y:S02]  /*6d10*/  IMAD.U32 R10, RZ, RZ, UR4 ;  /* 0x00000004ff0a7e24 */ /* 0x000fe4000f8e00ff */
[----:B------:R-:W-:Y:S07]  /*6d20*/  LEPC R20, `(.L_x_126) ;  /* 0x000000001014794e */ /* 0x000fee0000000000 */
[----:B--2-4-:R-:W-:Y:S05]  /*6d30*/  CALL.ABS.NOINC R14 ;  /* 0x000000000e007343 */ /* 0x014fea0003c00000 */
.L_x_126:
[----:B------:R-:W-:Y:S01]  /*6d40*/  LOP3.LUT P0, RZ, R142, 0x60, RZ, 0xc0, !PT ;  /* 0x000000608eff7812 */ /* 0x000fe2000780c0ff */
[----:B------:R-:W-:Y:S05]  /*6d50*/  WARPSYNC.ALL ;  /* 0x0000000000007948 */ /* 0x000fea0003800000 */
[----:B------:R-:W-:Y:S01]  /*6d60*/  R2UR UR4, R2 ;  /* 0x00000000020472ca */ /* 0x000fe200000e0000 */
[----:B---3--:R-:W-:Y:S01]  /*6d70*/  IMAD.U32 R129, R18, 0x10000, RZ ;  /* 0x0001000012817824 */ /* 0x008fe200078e00ff */
[----:B------:R-:W-:Y:S01]  /*6d80*/  PRMT R71, R16, 0x8880, RZ ;  /* 0x0000888010477816 */ /* 0x000fe200000000ff */
[----:B------:R-:W-:Y:S01]  /*6d90*/  IMAD.SHL.U32 R92, R90, 0x100, RZ ;  /* 0x000001005a5c7824 */ /* 0x000fe200078e00ff */
[C---:B------:R-:W-:Y:S01]  /*6da0*/  SHF.L.U32 R73, R16.reuse, 0x10, RZ ;  /* 0x0000001010497819 */ /* 0x040fe200000006ff */
[----:B------:R-:W-:Y:S01]  /*6db0*/  IMAD.U32 R114, R83, 0x10000, RZ ;  /* 0x0001000053727824 */ /* 0x000fe200078e00ff */
[----:B------:R-:W-:Y:S01]  /*6dc0*/  SHF.L.U32 R74, R16, 0x8, RZ ;  /* 0x00000008104a7819 */ /* 0x000fe200000006ff */
[----:B------:R-:W-:Y:S01]  /*6dd0*/  IMAD.U32 R103, R88, 0x10000, RZ ;  /* 0x0001000058677824 */ /* 0x000fe200078e00ff */
[----:B------:R-:W-:Y:S01]  /*6de0*/  SHF.R.S32.HI R75, RZ, 0x18, R16 ;  /* 0x00000018ff4b7819 */ /* 0x000fe20000011410 */
[----:B------:R-:W-:Y:S01]  /*6df0*/  IMAD.SHL.U32 R122, R80, 0x100, RZ ;  /* 0x00000100507a7824 */ /* 0x000fe200078e00ff */
[----:B------:R-:W-:Y:S01]  /*6e00*/  PRMT R133, R17, 0x8880, RZ ;  /* 0x0000888011857816 */ /* 0x000fe200000000ff */
[----:B------:R-:W-:Y:S01]  /*6e10*/  IMAD.SHL.U32 R107, R85, 0x100, RZ ;  /* 0x00000100556b7824 */ /* 0x000fe200078e00ff */
[C---:B------:R-:W-:Y:S01]  /*6e20*/  SHF.L.U32 R132, R17.reuse, 0x10, RZ ;  /* 0x0000001011847819 */ /* 0x040fe200000006ff */
[----:B------:R-:W-:Y:S01]  /*6e30*/  BSSY.RECONVERGENT B0, `(.L_x_127) ;  /* 0x0000122000007945 */ /* 0x000fe20003800200 */
[----:B------:R-:W-:Y:S02]  /*6e40*/  SHF.L.U32 R131, R17, 0x8, RZ ;  /* 0x0000000811837819 */ /* 0x000fe400000006ff */
[----:B------:R-:W-:Y:S02]  /*6e50*/  SHF.R.S32.HI R76, RZ, 0x18, R17 ;  /* 0x00000018ff4c7819 */ /* 0x000fe40000011411 */
[C---:B------:R-:W-:Y:S02]  /*6e60*/  PRMT R130, R18.reuse, 0x8880, RZ ;  /* 0x0000888012827816 */ /* 0x040fe400000000ff */
[----:B------:R-:W-:Y:S02]  /*6e70*/  SHF.L.U32 R128, R18, 0x8, RZ ;  /* 0x0000000812807819 */ /* 0x000fe400000006ff */
[----:B------:R-:W-:Y:S02]  /*6e80*/  SHF.R.S32.HI R77, RZ, 0x18, R18 ;  /* 0x00000018ff4d7819 */ /* 0x000fe40000011412 */
[C---:B------:R-:W-:Y:S02]  /*6e90*/  PRMT R127, R19.reuse, 0x8880, RZ ;  /* 0x00008880137f7816 */ /* 0x040fe400000000ff */
[C---:B------:R-:W-:Y:S02]  /*6ea0*/  SHF.L.U32 R126, R19.reuse, 0x10, RZ ;  /* 0x00000010137e7819 */ /* 0x040fe400000006ff */
[----:B------:R-:W-:Y:S02]  /*6eb0*/  SHF.L.U32 R125, R19, 0x8, RZ ;  /* 0x00000008137d7819 */ /* 0x000fe400000006ff */
[----:B------:R-:W-:Y:S02]  /*6ec0*/  SHF.R.S32.HI R78, RZ, 0x18, R19 ;  /* 0x00000018ff4e7819 */ /* 0x000fe40000011413 */
[----:B------:R-:W1:Y:S01]  /*6ed0*/  LDTM.x64 R4, tmem[UR4] ;  /* 0x00000004000479ee */ /* 0x000e620008340000 */
[----:B------:R-:W-:Y:S01]  /*6ee0*/  NOP ;  /* 0x0000000000007918 */ /* 0x000fe20000000000 */
[----:B------:R-:W-:Y:S02]  /*6ef0*/  IADD3 R149, PT, PT, R149, 0x1a0, RZ ;  /* 0x000001a095957810 */ /* 0x000fe40007ffe0ff */
[----:B------:R-:W-:Y:S02]  /*6f00*/  SHF.R.S32.HI R73, RZ, 0x18, R73 ;  /* 0x00000018ff497819 */ /* 0x000fe40000011449 */
[----:B------:R-:W-:Y:S02]  /*6f10*/  LOP3.LUT R149, R149, 0xfefffff8, RZ, 0xc0, !PT ;  /* 0xfefffff895957812 */ /* 0x000fe400078ec0ff */
[C---:B------:R-:W-:Y:S02]  /*6f20*/  PRMT R94, R90.reuse, 0x8880, RZ ;  /* 0x000088805a5e7816 */ /* 0x040fe400000000ff */
[----:B-1----:R1:W-:Y:S01]  /*6f30*/  SYNCS.ARRIVE.TRANS64.RED.A1T0 RZ, [R149+URZ], RZ ;  /* 0x000000ff95ff79a7 */ /* 0x0023e200081004ff */
[----:B------:R-:W-:Y:S02]  /*6f40*/  SHF.L.U32 R93, R90, 0x10, RZ ;  /* 0x000000105a5d7819 */ /* 0x000fe400000006ff */
[----:B------:R-:W-:Y:S02]  /*6f50*/  SHF.R.S32.HI R74, RZ, 0x18, R74 ;  /* 0x00000018ff4a7819 */ /* 0x000fe4000001144a */
[C---:B------:R-:W-:Y:S02]  /*6f60*/  PRMT R124, R80.reuse, 0x8880, RZ ;  /* 0x00008880507c7816 */ /* 0x040fe400000000ff */
[----:B------:R-:W-:Y:S02]  /*6f70*/  SHF.L.U32 R123, R80, 0x10, RZ ;  /* 0x00000010507b7819 */ /* 0x000fe400000006ff */
[C---:B------:R-:W-:Y:S02]  /*6f80*/  PRMT R121, R81.reuse, 0x8880, RZ ;  /* 0x0000888051797816 */ /* 0x040fe400000000ff */
[----:B------:R-:W-:Y:S02]  /*6f90*/  SHF.R.S32.HI R79, RZ, 0x18, R80 ;  /* 0x00000018ff4f7819 */ /* 0x000fe40000011450 */
[----:B------:R-:W-:Y:S01]  /*6fa0*/  SHF.L.U32 R120, R81, 0x10, RZ ;  /* 0x0000001051787819 */ /* 0x000fe200000006ff */
[C---:B----4-:R-:W-:Y:S01]  /*6fb0*/  IMAD R0, R70.reuse, R4, RZ ;  /* 0x0000000446007224 */ /* 0x050fe200078e02ff */
[----:B------:R-:W-:Y:S01]  /*6fc0*/  SHF.R.S32.HI R4, RZ, 0x18, R132 ;  /* 0x00000018ff047819 */ /* 0x000fe20000011484 */
[C---:B------:R-:W-:Y:S01]  /*6fd0*/  IMAD R2, R70.reuse, R5, RZ ;  /* 0x0000000546027224 */ /* 0x040fe200078e02ff */
[----:B------:R-:W-:Y:S01]  /*6fe0*/  SHF.R.S32.HI R5, RZ, 0x18, R131 ;  /* 0x00000018ff057819 */ /* 0x000fe20000011483 */
[----:B------:R-:W-:Y:S01]  /*6ff0*/  IMAD R3, R70, R6, RZ ;  /* 0x0000000646037224 */ /* 0x000fe200078e02ff */
[----:B------:R-:W-:Y:S01]  /*7000*/  PRMT R118, R82, 0x8880, RZ ;  /* 0x0000888052767816 */ /* 0x000fe200000000ff */
[-C--:B------:R-:W-:Y:S01]  /*7010*/  IMAD R0, R71, R72.reuse, R0 ;  /* 0x0000004847007224 */ /* 0x080fe200078e0200 */
[----:B------:R-:W-:Y:S01]  /*7020*/  SHF.R.S32.HI R80, RZ, 0x18, R81 ;  /* 0x00000018ff507819 */ /* 0x000fe20000011451 */
[----:B------:R-:W-:Y:S01]  /*7030*/  IMAD R7, R70, R7, RZ ;  /* 0x0000000746077224 */ /* 0x000fe200078e02ff */
[----:B------:R-:W-:Y:S01]  /*7040*/  SHF.L.U32 R117, R82, 0x10, RZ ;  /* 0x0000001052757819 */ /* 0x000fe200000006ff */
[-C--:B------:R-:W-:Y:S01]  /*7050*/  IMAD R2, R73, R72.reuse, R2 ;  /* 0x0000004849027224 */ /* 0x080fe200078e0202 */
[----:B------:R-:W-:Y:S01]  /*7060*/  PRMT R115, R83, 0x8880, RZ ;  /* 0x0000888053737816 */ /* 0x000fe200000000ff */
[-C--:B------:R-:W-:Y:S01]  /*7070*/  IMAD R3, R74, R72.reuse, R3 ;  /* 0x000000484a037224 */ /* 0x080fe200078e0203 */
[----:B------:R-:W-:Y:S01]  /*7080*/  SHF.R.S32.HI R74, RZ, 0x18, R90 ;  /* 0x00000018ff4a7819 */ /* 0x000fe2000001145a */
[----:B------:R-:W-:Y:S01]  /*7090*/  IMAD R7, R75, R72, R7 ;  /* 0x000000484b077224 */ /* 0x000fe200078e0207 */
[----:B------:R-:W-:Y:S01]  /*70a0*/  PRMT R112, R84, 0x8880, RZ ;  /* 0x0000888054707816 */ /* 0x000fe200000000ff */
[----:B------:R-:W-:Y:S01]  /*70b0*/  IMAD R8, R70, R8, RZ ;  /* 0x0000000846087224 */ /* 0x000fe200078e02ff */
[----:B------:R-:W-:Y:S01]  /*70c0*/  SHF.L.U32 R111, R84, 0x10, RZ ;  /* 0x00000010546f7819 */ /* 0x000fe200000006ff */
[C---:B------:R-:W-:Y:S01]  /*70d0*/  IMAD R9, R70.reuse, R9, RZ ;  /* 0x0000000946097224 */ /* 0x040fe200078e02ff */
[----:B------:R-:W-:Y:S01]  /*70e0*/  I2IP.S8.S32.SAT R90, R7, R3, RZ ;  /* 0x00000003075a7239 */ /* 0x000fe200000014ff */
[C---:B------:R-:W-:Y:S01]  /*70f0*/  IMAD R10, R70.reuse, R10, RZ ;  /* 0x0000000a460a7224 */ /* 0x040fe200078e02ff */
[----:B------:R-:W-:Y:S01]  /*7100*/  MOV R3, R133 ;  /* 0x0000008500037202 */ /* 0x000fe20000000f00 */
[C---:B------:R-:W-:Y:S01]  /*7110*/  IMAD R11, R70.reuse, R11, RZ ;  /* 0x0000000b460b7224 */ /* 0x040fe200078e02ff */
[C---:B------:R-:W-:Y:S01]  /*7120*/  PRMT R109, R85.reuse, 0x8880, RZ ;  /* 0x00008880556d7816 */ /* 0x040fe200000000ff */
[----:B------:R-:W-:Y:S01]  /*7130*/  IMAD R6, R70, R19, RZ ;  /* 0x0000001346067224 */ /* 0x000fe200078e02ff */
[----:B------:R-:W-:Y:S01]  /*7140*/  SHF.L.U32 R108, R85, 0x10, RZ ;  /* 0x00000010556c7819 */ /* 0x000fe200000006ff */
[----:B------:R-:W-:Y:S01]  /*7150*/  IMAD R8, R3, R72, R8 ;  /* 0x0000004803087224 */ /* 0x000fe200078e0208 */
[----:B------:R-:W-:Y:S01]  /*7160*/  MOV R3, R130 ;  /* 0x0000008200037202 */ /* 0x000fe20000000f00 */
[----:B------:R-:W-:Y:S01]  /*7170*/  IMAD R9, R4, R72, R9 ;  /* 0x0000004804097224 */ /* 0x000fe200078e0209 */
[----:B------:R-:W-:Y:S01]  /*7180*/  SHF.R.S32.HI R4, RZ, 0x18, R129 ;  /* 0x00000018ff047819 */ /* 0x000fe20000011481 */
[----:B------:R-:W-:Y:S01]  /*7190*/  IMAD R19, R70, R24, RZ ;  /* 0x0000001846137224 */ /* 0x000fe200078e02ff */
[----:B------:R-:W-:Y:S01]  /*71a0*/  PRMT R106, R86, 0x8880, RZ ;  /* 0x00008880566a7816 */ /* 0x000fe200000000ff */
[----:B------:R-:W-:Y:S01]  /*71b0*/  IMAD R10, R5, R72, R10 ;  /* 0x00000048050a7224 */ /* 0x000fe200078e020a */
[----:B------:R-:W-:Y:S01]  /*71c0*/  SHF.R.S32.HI R5, RZ, 0x18, R128 ;  /* 0x00000018ff057819 */ /* 0x000fe20000011480 */
[----:B------:R-:W-:Y:S01]  /*71d0*/  IMAD R12, R70, R12, RZ ;  /* 0x0000000c460c7224 */ /* 0x000fe200078e02ff */
[----:B------:R-:W-:Y:S01]  /*71e0*/  SHF.L.U32 R104, R86, 0x10, RZ ;  /* 0x0000001056687819 */ /* 0x000fe200000006ff */
[C---:B------:R-:W-:Y:S01]  /*71f0*/  IMAD R24, R70.reuse, R29, RZ ;  /* 0x0000001d46187224 */ /* 0x040fe200078e02ff */
[C---:B------:R-:W-:Y:S01]  /*7200*/  PRMT R100, R87.reuse, 0x8880, RZ ;  /* 0x0000888057647816 */ /* 0x040fe200000000ff */
[----:B------:R-:W-:Y:S01]  /*7210*/  IMAD R29, R70, R34, RZ ;  /* 0x00000022461d7224 */ /* 0x000fe200078e02ff */
[----:B------:R-:W-:Y:S01]  /*7220*/  SHF.L.U32 R99, R87, 0x10, RZ ;  /* 0x0000001057637819 */ /* 0x000fe200000006ff */
[----:B------:R-:W-:Y:S01]  /*7230*/  IMAD R11, R76, R72, R11 ;  /* 0x000000484c0b7224 */ /* 0x000fe200078e020b */
[----:B------:R-:W-:Y:S01]  /*7240*/  PRMT R105, R88, 0x8880, RZ ;  /* 0x0000888058697816 */ /* 0x000fe200000000ff */
[C---:B------:R-:W-:Y:S01]  /*7250*/  IMAD R13, R70.reuse, R13, RZ ;  /* 0x0000000d460d7224 */ /* 0x040fe200078e02ff */
[----:B------:R-:W-:Y:S01]  /*7260*/  PRMT R97, R89, 0x8880, RZ ;  /* 0x0000888059617816 */ /* 0x000fe200000000ff */
[C---:B------:R-:W-:Y:S01]  /*7270*/  IMAD R34, R70.reuse, R39, RZ ;  /* 0x0000002746227224 */ /* 0x040fe200078e02ff */
[----:B------:R-:W-:Y:S01]  /*7280*/  I2IP.S8.S32.SAT R11, R11, R10, RZ ;  /* 0x0000000a0b0b7239 */ /* 0x000fe200000014ff */
[C---:B------:R-:W-:Y:S01]  /*7290*/  IMAD R39, R70.reuse, R44, RZ ;  /* 0x0000002c46277224 */ /* 0x040fe200078e02ff */
[----:B------:R-:W-:Y:S01]  /*72a0*/  SHF.R.S32.HI R71, RZ, 0x18, R88 ;  /* 0x00000018ff477819 */ /* 0x000fe20000011458 */
[C---:B------:R-:W-:Y:S01]  /*72b0*/  IMAD R14, R70.reuse, R14, RZ ;  /* 0x0000000e460e7224 */ /* 0x040fe200078e02ff */
[----:B------:R-:W-:Y:S01]  /*72c0*/  SHF.L.U32 R96, R89, 0x10, RZ ;  /* 0x0000001059607819 */ /* 0x000fe200000006ff */
[----:B------:R-:W-:Y:S01]  /*72d0*/  IMAD R12, R3, R72, R12 ;  /* 0x00000048030c7224 */ /* 0x000fe200078e020c */
[----:B------:R-:W-:Y:S01]  /*72e0*/  SHF.R.S32.HI R73, RZ, 0x18, R89 ;  /* 0x00000018ff497819 */ /* 0x000fe20000011459 */
[C---:B------:R-:W-:Y:S01]  /*72f0*/  IMAD R44, R70.reuse, R49, RZ ;  /* 0x00000031462c7224 */ /* 0x040fe200078e02ff */
[----:B------:R-:W-:Y:S01]  /*7300*/  SHF.R.S32.HI R75, RZ, 0x18, R91 ;  /* 0x00000018ff4b7819 */ /* 0x000fe2000001145b */
[C---:B------:R-:W-:Y:S01]  /*7310*/  IMAD R49, R70.reuse, R54, RZ ;  /* 0x0000003646317224 */ /* 0x040fe200078e02ff */
[----:B------:R-:W-:Y:S01]  /*7320*/  SHF.L.U32 R119, R81, 0x8, RZ ;  /* 0x0000000851777819 */ /* 0x000fe200000006ff */
[----:B------:R-:W-:Y:S01]  /*7330*/  IMAD R15, R70, R15, RZ ;  /* 0x0000000f460f7224 */ /* 0x000fe200078e02ff */
[----:B------:R-:W-:Y:S01]  /*7340*/  SHF.R.S32.HI R81, RZ, 0x18, R82 ;  /* 0x00000018ff517819 */ /* 0x000fe20000011452 */
[----:B------:R-:W-:Y:S01]  /*7350*/  IMAD R13, R4, R72, R13 ;  /* 0x00000048040d7224 */ /* 0x000fe200078e020d */
[----:B------:R-:W-:Y:S01]  /*7360*/  SHF.L.U32 R116, R82, 0x8, RZ ;  /* 0x0000000852747819 */ /* 0x000fe200000006ff */
[C---:B------:R-:W-:Y:S01]  /*7370*/  IMAD R7, R70.reuse, R20, RZ ;  /* 0x0000001446077224 */ /* 0x040fe200078e02ff */
[----:B------:R-:W-:Y:S01]  /*7380*/  SHF.R.S32.HI R82, RZ, 0x18, R83 ;  /* 0x00000018ff527819 */ /* 0x000fe20000011453 */
[C---:B------:R-:W-:Y:S01]  /*7390*/  IMAD R54, R70.reuse, R59, RZ ;  /* 0x0000003b46367224 */ /* 0x040fe200078e02ff */
[----:B------:R-:W-:Y:S01]  /*73a0*/  SHF.L.U32 R113, R83, 0x8, RZ ;  /* 0x0000000853717819 */ /* 0x000fe200000006ff */
[C---:B------:R-:W-:Y:S01]  /*73b0*/  IMAD R20, R70.reuse, R25, RZ ;  /* 0x0000001946147224 */ /* 0x040fe200078e02ff */
[----:B------:R-:W-:Y:S01]  /*73c0*/  SHF.R.S32.HI R83, RZ, 0x18, R84 ;  /* 0x00000018ff537819 */ /* 0x000fe20000011454 */
[----:B------:R-:W-:Y:S01]  /*73d0*/  IMAD R59, R70, R64, RZ ;  /* 0x00000040463b7224 */ /* 0x000fe200078e02ff */
[----:B------:R-:W-:Y:S01]  /*73e0*/  I2IP.S8.S32.SAT R64, R2, R0, R90 ;  /* 0x0000000002407239 */ /* 0x000fe2000000145a */
[----:B------:R-:W-:Y:S01]  /*73f0*/  IMAD R14, R5, R72, R14 ;  /* 0x00000048050e7224 */ /* 0x000fe200078e020e */
[----:B------:R-:W-:Y:S01]  /*7400*/  SHF.R.S32.HI R0, RZ, 0x18, R126 ;  /* 0x00000018ff007819 */ /* 0x000fe2000001147e */
[C---:B------:R-:W-:Y:S01]  /*7410*/  IMAD R3, R70.reuse, R16, RZ ;  /* 0x0000001046037224 */ /* 0x040fe200078e02ff */
[----:B------:R-:W-:Y:S01]  /*7420*/  SHF.R.S32.HI R2, RZ, 0x18, R125 ;  /* 0x00000018ff027819 */ /* 0x000fe2000001147d */
[----:B------:R-:W-:Y:S01]  /*7430*/  IMAD R25, R70, R30, RZ ;  /* 0x0000001e46197224 */ /* 0x000fe200078e02ff */
[----:B------:R-:W-:Y:S01]  /*7440*/  SHF.L.U32 R110, R84, 0x8, RZ ;  /* 0x00000008546e7819 */ /* 0x000fe200000006ff */
[----:B------:R-:W-:Y:S01]  /*7450*/  IMAD.MOV.U32 R10, RZ, RZ, R127 ;  /* 0x000000ffff0a7224 */ /* 0x000fe200078e007f */
[----:B------:R-:W-:Y:S01]  /*7460*/  SHF.R.S32.HI R84, RZ, 0x18, R85 ;  /* 0x00000018ff547819 */ /* 0x000fe20000011455 */
[----:B------:R-:W-:Y:S01]  /*7470*/  IMAD R30, R70, R35, RZ ;  /* 0x00000023461e7224 */ /* 0x000fe200078e02ff */
[----:B------:R-:W-:Y:S01]  /*7480*/  SHF.R.S32.HI R85, RZ, 0x18, R86 ;  /* 0x00000018ff557819 */ /* 0x000fe20000011456 */
[----:B------:R-:W-:Y:S01]  /*7490*/  IMAD R15, R77, R72, R15 ;  /* 0x000000484d0f7224 */ /* 0x000fe200078e020f */
[----:B------:R-:W-:Y:S01]  /*74a0*/  SHF.L.U32 R101, R86, 0x8, RZ ;  /* 0x0000000856657819 */ /* 0x000fe200000006ff */
[C---:B------:R-:W-:Y:S01]  /*74b0*/  IMAD R4, R70.reuse, R17, RZ ;  /* 0x0000001146047224 */ /* 0x040fe200078e02ff */
[----:B------:R-:W-:Y:S01]  /*74c0*/  SHF.R.S32.HI R86, RZ, 0x18, R87 ;  /* 0x00000018ff567819 */ /* 0x000fe20000011457 */
[C---:B------:R-:W-:Y:S01]  /*74d0*/  IMAD R35, R70.reuse, R40, RZ ;  /* 0x0000002846237224 */ /* 0x040fe200078e02ff */
[----:B------:R-:W-:Y:S01]  /*74e0*/  I2IP.S8.S32.SAT R14, R15, R14, RZ ;  /* 0x0000000e0f0e7239 */ /* 0x000fe200000014ff */
[C---:B------:R-:W-:Y:S01]  /*74f0*/  IMAD R40, R70.reuse, R45, RZ ;  /* 0x0000002d46287224 */ /* 0x040fe200078e02ff */
[----:B------:R-:W-:Y:S01]  /*7500*/  SHF.L.U32 R98, R87, 0x8, RZ ;  /* 0x0000000857627819 */ /* 0x000fe200000006ff */
[----:B------:R-:W-:Y:S01]  /*7510*/  IMAD R5, R70, R18, RZ ;  /* 0x0000001246057224 */ /* 0x000fe200078e02ff */
[----:B------:R-:W-:Y:S01]  /*7520*/  SHF.L.U32 R102, R88, 0x8, RZ ;  /* 0x0000000858667819 */ /* 0x000fe200000006ff */
[----:B------:R-:W-:Y:S01]  /*7530*/  IMAD R45, R70, R50, RZ ;  /* 0x00000032462d7224 */ /* 0x000fe200078e02ff */
[----:B------:R-:W-:Y:S01]  /*7540*/  SHF.L.U32 R88, R91, 0x10, RZ ;  /* 0x000000105b587819 */ /* 0x000fe200000006ff */
[----:B------:R-:W-:Y:S01]  /*7550*/  IMAD R3, R10, R72, R3 ;  /* 0x000000480a037224 */ /* 0x000fe200078e0203 */
[----:B------:R-:W-:Y:S01]  /*7560*/  SHF.L.U32 R95, R89, 0x8, RZ ;  /* 0x00000008595f7819 */ /* 0x000fe200000006ff */
[C---:B------:R-:W-:Y:S01]  /*7570*/  IMAD R50, R70.reuse, R55, RZ ;  /* 0x0000003746327224 */ /* 0x040fe200078e02ff */
[C---:B------:R-:W-:Y:S01]  /*7580*/  PRMT R89, R91.reuse, 0x8880, RZ ;  /* 0x000088805b597816 */ /* 0x040fe200000000ff */
[----:B------:R-:W-:Y:S01]  /*7590*/  IMAD R55, R70, R60, RZ ;  /* 0x0000003c46377224 */ /* 0x000fe200078e02ff */
[----:B------:R-:W-:Y:S01]  /*75a0*/  SHF.L.U32 R87, R91, 0x8, RZ ;  /* 0x000000085b577819 */ /* 0x000fe200000006ff */
[----:B------:R-:W-:Y:S01]  /*75b0*/  IMAD R4, R0, R72, R4 ;  /* 0x0000004800047224 */ /* 0x000fe200078e0204 */
[----:B------:R-:W-:Y:S01]  /*75c0*/  MOV R0, R124 ;  /* 0x0000007c00007202 */ /* 0x000fe20000000f00 */
[----:B------:R-:W-:Y:S01]  /*75d0*/  IMAD R60, R70, R65, RZ ;  /* 0x00000041463c7224 */ /* 0x000fe200078e02ff */
[----:B------:R-:W-:Y:S01]  /*75e0*/  I2IP.S8.S32.SAT R65, R9, R8, R11 ;  /* 0x0000000809417239 */ /* 0x000fe2000000140b */
[-C--:B------:R-:W-:Y:S01]  /*75f0*/  IMAD R5, R2, R72.reuse, R5 ;  /* 0x0000004802057224 */ /* 0x080fe200078e0205 */
[----:B------:R-:W-:Y:S01]  /*7600*/  SHF.R.S32.HI R8, RZ, 0x18, R123 ;  /* 0x00000018ff087819 */ /* 0x000fe2000001147b */
[----:B------:R-:W-:Y:S01]  /*7610*/  IMAD R16, R70, R21, RZ ;  /* 0x0000001546107224 */ /* 0x000fe200078e02ff */
[----:B------:R-:W-:Y:S01]  /*7620*/  SHF.R.S32.HI R2, RZ, 0x18, R120 ;  /* 0x00000018ff027819 */ /* 0x000fe20000011478 */
[----:B------:R-:W-:Y:S01]  /*7630*/  IMAD R6, R78, R72, R6 ;  /* 0x000000484e067224 */ /* 0x000fe200078e0206 */
[----:B------:R-:W-:Y:S01]  /*7640*/  SHF.R.S32.HI R9, RZ, 0x18, R122 ;  /* 0x00000018ff097819 */ /* 0x000fe2000001147a */
[----:B------:R-:W-:Y:S01]  /*7650*/  IMAD R17, R70, R22, RZ ;  /* 0x0000001646117224 */ /* 0x000fe200078e02ff */
[----:B------:R-:W-:Y:S01]  /*7660*/  IADD3 R68, PT, PT, R68, 0x1, RZ ;  /* 0x0000000144447810 */ /* 0x000fe20007ffe0ff */
[-C--:B------:R-:W-:Y:S01]  /*7670*/  IMAD R7, R0, R72.reuse, R7 ;  /* 0x0000004800077224 */ /* 0x080fe200078e0207 */
[----:B------:R-:W-:Y:S01]  /*7680*/  I2IP.S8.S32.SAT R5, R6, R5, RZ ;  /* 0x0000000506057239 */ /* 0x000fe200000014ff */
[----:B------:R-:W-:Y:S01]  /*7690*/  IMAD R18, R70, R23, RZ ;  /* 0x0000001746127224 */ /* 0x000fe200078e02ff */
[----:B------:R-:W-:Y:S01]  /*76a0*/  MOV R0, R121 ;  /* 0x0000007900007202 */ /* 0x000fe20000000f00 */
[-C--:B------:R-:W-:Y:S01]  /*76b0*/  IMAD R16, R8, R72.reuse, R16 ;  /* 0x0000004808107224 */ /* 0x080fe200078e0210 */
[----:B------:R-:W-:Y:S01]  /*76c0*/  SHF.R.S32.HI R8, RZ, 0x18, R119 ;  /* 0x00000018ff087819 */ /* 0x000fe20000011477 */
[-C--:B------:R-:W-:Y:S02]  /*76d0*/  IMAD R17, R9, R72.reuse, R17 ;  /* 0x0000004809117224 */ /* 0x080fe400078e0211 */
[----:B------:R-:W-:Y:S02]  /*76e0*/  IMAD R18, R79, R72, R18 ;  /* 0x000000484f127224 */ /* 0x000fe400078e0212 */
[----:B------:R-:W-:Y:S02]  /*76f0*/  IMAD R21, R70, R26, RZ ;  /* 0x0000001a46157224 */ /* 0x000fe400078e02ff */
[----:B------:R-:W-:Y:S01]  /*7700*/  IMAD R19, R0, R72, R19 ;  /* 0x0000004800137224 */ /* 0x000fe200078e0213 */
[----:B------:R-:W-:Y:S01]  /*7710*/  I2IP.S8.S32.SAT R17, R18, R17, RZ ;  /* 0x0000001112117239 */ /* 0x000fe200000014ff */
[----:B------:R-:W-:Y:S01]  /*7720*/  IMAD R22, R70, R27, RZ ;  /* 0x0000001b46167224 */ /* 0x000fe200078e02ff */
[----:B------:R-:W-:Y:S01]  /*7730*/  MOV R0, R118 ;  /* 0x0000007600007202 */ /* 0x000fe20000000f00 */
[----:B------:R-:W-:Y:S01]  /*7740*/  IMAD R20, R2, R72, R20 ;  /* 0x0000004802147224 */ /* 0x000fe200078e0214 */
[----:B------:R-:W-:Y:S01]  /*7750*/  I2IP.S8.S32.SAT R16, R16, R7, R17 ;  /* 0x0000000710107239 */ /* 0x000fe20000001411 */
[----:B------:R-:W-:Y:S01]  /*7760*/  IMAD R23, R70, R28, RZ ;  /* 0x0000001c46177224 */ /* 0x000fe200078e02ff */
[----:B------:R-:W-:Y:S01]  /*7770*/  SHF.R.S32.HI R2, RZ, 0x18, R117 ;  /* 0x00000018ff027819 */ /* 0x000fe20000011475 */
[----:B------:R-:W-:Y:S02]  /*7780*/  IMAD R21, R8, R72, R21 ;  /* 0x0000004808157224 */ /* 0x000fe400078e0215 */
[----:B------:R-:W-:Y:S02]  /*7790*/  IMAD R27, R70, R32, RZ ;  /* 0x00000020461b7224 */ /* 0x000fe400078e02ff */
[----:B------:R-:W-:Y:S02]  /*77a0*/  IMAD R22, R80, R72, R22 ;  /* 0x0000004850167224 */ /* 0x000fe400078e0216 */
[C---:B------:R-:W-:Y:S02]  /*77b0*/  IMAD R32, R70.reuse, R37, RZ ;  /* 0x0000002546207224 */ /* 0x040fe400078e02ff */
[----:B------:R-:W-:Y:S01]  /*77c0*/  IMAD R37, R70, R42, RZ ;  /* 0x0000002a46257224 */ /* 0x000fe200078e02ff */
[----:B------:R-:W-:Y:S01]  /*77d0*/  I2IP.S8.S32.SAT R17, R22, R21, RZ ;  /* 0x0000001516117239 */ /* 0x000fe200000014ff */
[----:B------:R-:W-:Y:S01]  /*77e0*/  IMAD R23, R0, R72, R23 ;  /* 0x0000004800177224 */ /* 0x000fe200078e0217 */
[----:B------:R-:W-:Y:S01]  /*77f0*/  SHF.R.S32.HI R0, RZ, 0x18, R116 ;  /* 0x00000018ff007819 */ /* 0x000fe20000011474 */
[----:B------:R-:W-:Y:S01]  /*7800*/  IMAD R42, R70, R47, RZ ;  /* 0x0000002f462a7224 */ /* 0x000fe200078e02ff */
[----:B------:R-:W-:Y:S01]  /*7810*/  I2IP.S8.S32.SAT R17, R20, R19, R17 ;  /* 0x0000001314117239 */ /* 0x000fe20000001411 */
[C---:B------:R-:W-:Y:S02]  /*7820*/  IMAD R47, R70.reuse, R52, RZ ;  /* 0x00000034462f7224 */ /* 0x040fe400078e02ff */
[C---:B------:R-:W-:Y:S02]  /*7830*/  IMAD R52, R70.reuse, R57, RZ ;  /* 0x0000003946347224 */ /* 0x040fe400078e02ff */
[C---:B------:R-:W-:Y:S02]  /*7840*/  IMAD R26, R70.reuse, R31, RZ ;  /* 0x0000001f461a7224 */ /* 0x040fe400078e02ff */
[----:B------:R-:W-:Y:S02]  /*7850*/  IMAD R57, R70, R62, RZ ;  /* 0x0000003e46397224 */ /* 0x000fe400078e02ff */
[-C--:B------:R-:W-:Y:S01]  /*7860*/  IMAD R24, R2, R72.reuse, R24 ;  /* 0x0000004802187224 */ /* 0x080fe200078e0218 */
[----:B------:R-:W-:Y:S01]  /*7870*/  MOV R2, R115 ;  /* 0x0000007300027202 */ /* 0x000fe20000000f00 */
[----:B------:R-:W-:Y:S01]  /*7880*/  IMAD R62, R70, R67, RZ ;  /* 0x00000043463e7224 */ /* 0x000fe200078e02ff */
[----:B------:R-:W-:Y:S01]  /*7890*/  I2IP.S8.S32.SAT R67, R4, R3, R5 ;  /* 0x0000000304437239 */ /* 0x000fe20000001405 */
[-C--:B------:R-:W-:Y:S01]  /*78a0*/  IMAD R25, R0, R72.reuse, R25 ;  /* 0x0000004800197224 */ /* 0x080fe200078e0219 */
[----:B------:R-:W-:Y:S01]  /*78b0*/  SHF.R.S32.HI R3, RZ, 0x18, R114 ;  /* 0x00000018ff037819 */ /* 0x000fe20000011472 */
[----:B------:R-:W-:Y:S01]  /*78c0*/  IMAD R28, R70, R33, RZ ;  /* 0x00000021461c7224 */ /* 0x000fe200078e02ff */
[----:B------:R-:W-:Y:S01]  /*78d0*/  SHF.R.S32.HI R4, RZ, 0x18, R113 ;  /* 0x00000018ff047819 */ /* 0x000fe20000011471 */
[-C--:B------:R-:W-:Y:S02]  /*78e0*/  IMAD R26, R81, R72.reuse, R26 ;  /* 0x00000048511a7224 */ /* 0x080fe400078e021a */
[-C--:B------:R-:W-:Y:S01]  /*78f0*/  IMAD R27, R2, R72.reuse, R27 ;  /* 0x00000048021b7224 */ /* 0x080fe200078e021b */
[----:B------:R-:W-:Y:S01]  /*7900*/  SHF.R.S32.HI R2, RZ, 0x18, R111 ;  /* 0x00000018ff027819 */ /* 0x000fe2000001146f */
[----:B------:R-:W-:Y:S01]  /*7910*/  IMAD R28, R3, R72, R28 ;  /* 0x00000048031c7224 */ /* 0x000fe200078e021c */
[----:B------:R-:W-:Y:S01]  /*7920*/  I2IP.S8.S32.SAT R18, R26, R25, RZ ;  /* 0x000000191a127239 */ /* 0x000fe200000014ff */
[----:B------:R-:W-:Y:S01]  /*7930*/  IMAD R31, R70, R36, RZ ;  /* 0x00000024461f7224 */ /* 0x000fe200078e02ff */
[----:B------:R-:W-:Y:S01]  /*7940*/  SHF.R.S32.HI R3, RZ, 0x18, R108 ;  /* 0x00000018ff037819 */ /* 0x000fe2000001146c */
[-C--:B------:R-:W-:Y:S01]  /*7950*/  IMAD R29, R4, R72.reuse, R29 ;  /* 0x00000048041d7224 */ /* 0x080fe200078e021d */
[----:B------:R-:W-:Y:S01]  /*7960*/  I2IP.S8.S32.SAT R18, R24, R23, R18 ;  /* 0x0000001718127239 */ /* 0x000fe20000001412 */
[----:B------:R-:W-:Y:S01]  /*7970*/  IMAD.MOV.U32 R0, RZ, RZ, R112 ;  /* 0x000000ffff007224 */ /* 0x000fe200078e0070 */
[----:B------:R-:W-:Y:S01]  /*7980*/  SHF.R.S32.HI R4, RZ, 0x18, R107 ;  /* 0x00000018ff047819 */ /* 0x000fe2000001146b */
[-C--:B------:R-:W-:Y:S02]  /*7990*/  IMAD R30, R82, R72.reuse, R30 ;  /* 0x00000048521e7224 */ /* 0x080fe400078e021e */
[----:B------:R-:W-:Y:S01]  /*79a0*/  IMAD R31, R0, R72, R31 ;  /* 0x00000048001f7224 */ /* 0x000fe200078e021f */
[----:B------:R-:W-:Y:S01]  /*79b0*/  SHF.R.S32.HI R0, RZ, 0x18, R110 ;  /* 0x00000018ff007819 */ /* 0x000fe2000001146e */
[----:B------:R-:W-:Y:S01]  /*79c0*/  IMAD R33, R70, R38, RZ ;  /* 0x0000002646217224 */ /* 0x000fe200078e02ff */
[----:B------:R-:W-:Y:S01]  /*79d0*/  I2IP.S8.S32.SAT R19, R30, R29, RZ ;  /* 0x0000001d1e137239 */ /* 0x000fe200000014ff */
[-C--:B------:R-:W-:Y:S01]  /*79e0*/  IMAD R32, R2, R72.reuse, R32 ;  /* 0x0000004802207224 */ /* 0x080fe200078e0220 */
[----:B------:R-:W-:Y:S01]  /*79f0*/  MOV R2, R109 ;  /* 0x0000006d00027202 */ /* 0x000fe20000000f00 */
[----:B------:R-:W-:Y:S01]  /*7a00*/  IMAD R33, R0, R72, R33 ;  /* 0x0000004800217224 */ /* 0x000fe200078e0221 */
[----:B------:R-:W-:Y:S01]  /*7a10*/  I2IP.S8.S32.SAT R19, R28, R27, R19 ;  /* 0x0000001b1c137239 */ /* 0x000fe20000001413 */
[----:B------:R-:W-:Y:S01]  /*7a20*/  IMAD R36, R70, R41, RZ ;  /* 0x0000002946247224 */ /* 0x000fe200078e02ff */
[----:B------:R-:W-:Y:S01]  /*7a30*/  MOV R0, R106 ;  /* 0x0000006a00007202 */ /* 0x000fe20000000f00 */
[-C--:B------:R-:W-:Y:S02]  /*7a40*/  IMAD R34, R83, R72.reuse, R34 ;  /* 0x0000004853227224 */ /* 0x080fe400078e0222 */
[-C--:B------:R-:W-:Y:S01]  /*7a50*/  IMAD R35, R2, R72.reuse, R35 ;  /* 0x0000004802237224 */ /* 0x080fe200078e0223 */
[----:B------:R-:W-:Y:S01]  /*7a60*/  SHF.R.S32.HI R2, RZ, 0x18, R104 ;  /* 0x00000018ff027819 */ /* 0x000fe20000011468 */
[----:B------:R-:W-:Y:S01]  /*7a70*/  IMAD R38, R70, R43, RZ ;  /* 0x0000002b46267224 */ /* 0x000fe200078e02ff */
[----:B------:R-:W-:Y:S01]  /*7a80*/  I2IP.S8.S32.SAT R33, R34, R33, RZ ;  /* 0x0000002122217239 */ /* 0x000fe200000014ff */
[-C--:B------:R-:W-:Y:S01]  /*7a90*/  IMAD R36, R3, R72.reuse, R36 ;  /* 0x0000004803247224 */ /* 0x080fe200078e0224 */
[----:B------:R-:W-:Y:S01]  /*7aa0*/  SHF.R.S32.HI R3, RZ, 0x18, R99 ;  /* 0x00000018ff037819 */ /* 0x000fe20000011463 */
[-C--:B------:R-:W-:Y:S01]  /*7ab0*/  IMAD R37, R4, R72.reuse, R37 ;  /* 0x0000004804257224 */ /* 0x080fe200078e0225 */
[----:B------:R-:W-:Y:S01]  /*7ac0*/  I2IP.S8.S32.SAT R32, R32, R31, R33 ;  /* 0x0000001f20207239 */ /* 0x000fe20000001421 */
[-C--:B------:R-:W-:Y:S01]  /*7ad0*/  IMAD R38, R84, R72.reuse, R38 ;  /* 0x0000004854267224 */ /* 0x080fe200078e0226 */
[----:B------:R-:W-:Y:S01]  /*7ae0*/  SHF.R.S32.HI R4, RZ, 0x18, R98 ;  /* 0x00000018ff047819 */ /* 0x000fe20000011462 */
[----:B------:R-:W-:Y:S01]  /*7af0*/  IMAD R39, R0, R72, R39 ;  /* 0x0000004800277224 */ /* 0x000fe200078e0227 */
[----:B------:R-:W-:Y:S01]  /*7b00*/  SHF.R.S32.HI R0, RZ, 0x18, R101 ;  /* 0x00000018ff007819 */ /* 0x000fe20000011465 */
[----:B------:R-:W-:Y:S01]  /*7b10*/  IMAD R41, R70, R46, RZ ;  /* 0x0000002e46297224 */ /* 0x000fe200078e02ff */
[----:B------:R-:W-:Y:S01]  /*7b20*/  I2IP.S8.S32.SAT R37, R38, R37, RZ ;  /* 0x0000002526257239 */ /* 0x000fe200000014ff */
[----:B------:R-:W-:Y:S01]  /*7b30*/  IMAD R40, R2, R72, R40 ;  /* 0x0000004802287224 */ /* 0x000fe200078e0228 */
[----:B------:R-:W-:Y:S01]  /*7b40*/  MOV R2, R100 ;  /* 0x0000006400027202 */ /* 0x000fe20000000f00 */
[----:B------:R-:W-:Y:S01]  /*7b50*/  IMAD R43, R70, R48, RZ ;  /* 0x00000030462b7224 */ /* 0x000fe200078e02ff */
[----:B------:R-:W-:Y:S01]  /*7b60*/  I2IP.S8.S32.SAT R33, R36, R35, R37 ;  /* 0x0000002324217239 */ /* 0x000fe20000001425 */
[-C--:B------:R-:W-:Y:S01]  /*7b70*/  IMAD R41, R0, R72.reuse, R41 ;  /* 0x0000004800297224 */ /* 0x080fe200078e0229 */
        /* <DEDUP_REMOVED lines=10> */
[----:B------:R-:W-:Y:S01]  /*7c20*/  IMAD R48, R70, R53, RZ ;  /* 0x0000003546307224 */ /* 0x000fe200078e02ff */
[----:B------:R-:W-:Y:S01]  /*7c30*/  SHF.R.S32.HI R4, RZ, 0x18, R87 ;  /* 0x00000018ff047819 */ /* 0x000fe20000011457 */
[-C--:B------:R-:W-:Y:S02]  /*7c40*/  IMAD R46, R86, R72.reuse, R46 ;  /* 0x00000048562e7224 */ /* 0x080fe400078e022e */
[-C--:B------:R-:W-:Y:S02]  /*7c50*/  IMAD R47, R0, R72.reuse, R47 ;  /* 0x00000048002f7224 */ /* 0x080fe400078e022f */
[----:B------:R-:W-:Y:S01]  /*7c60*/  IMAD R48, R2, R72, R48 ;  /* 0x0000004802307224 */ /* 0x000fe200078e0230 */
[----:B------:R-:W-:Y:S01]  /*7c70*/  SHF.R.S32.HI R2, RZ, 0x18, R96 ;  /* 0x00000018ff027819 */ /* 0x000fe20000011460 */
[----:B------:R-:W-:Y:S01]  /*7c80*/  IMAD R51, R70, R56, RZ ;  /* 0x0000003846337224 */ /* 0x000fe200078e02ff */
[----:B------:R-:W-:Y:S01]  /*7c90*/  I2IP.S8.S32.SAT R35, R46, R45, RZ ;  /* 0x0000002d2e237239 */ /* 0x000fe200000014ff */
[-C--:B------:R-:W-:Y:S01]  /*7ca0*/  IMAD R49, R3, R72.reuse, R49 ;  /* 0x0000004803317224 */ /* 0x080fe200078e0231 */
[----:B------:R-:W-:Y:S01]  /*7cb0*/  SHF.R.S32.HI R3, RZ, 0x18, R95 ;  /* 0x00000018ff037819 */ /* 0x000fe2000001145f */
[----:B------:R-:W-:Y:S01]  /*7cc0*/  IMAD.MOV.U32 R0, RZ, RZ, R97 ;  /* 0x000000ffff007224 */ /* 0x000fe200078e0061 */
[----:B------:R-:W-:Y:S01]  /*7cd0*/  I2IP.S8.S32.SAT R35, R44, R43, R35 ;  /* 0x0000002b2c237239 */ /* 0x000fe20000001423 */
[-C--:B------:R-:W-:Y:S02]  /*7ce0*/  IMAD R50, R71, R72.reuse, R50 ;  /* 0x0000004847327224 */ /* 0x080fe400078e0232 */
[----:B------:R-:W-:Y:S01]  /*7cf0*/  IMAD R51, R0, R72, R51 ;  /* 0x0000004800337224 */ /* 0x000fe200078e0233 */
[----:B------:R-:W-:Y:S01]  /*7d00*/  MOV R0, R94 ;  /* 0x0000005e00007202 */ /* 0x000fe20000000f00 */
[----:B------:R-:W-:Y:S01]  /*7d10*/  IMAD R53, R70, R58, RZ ;  /* 0x0000003a46357224 */ /* 0x000fe200078e02ff */
[----:B------:R-:W-:Y:S01]  /*7d20*/  I2IP.S8.S32.SAT R49, R50, R49, RZ ;  /* 0x0000003132317239 */ /* 0x000fe200000014ff */
[-C--:B------:R-:W-:Y:S01]  /*7d30*/  IMAD R52, R2, R72.reuse, R52 ;  /* 0x0000004802347224 */ /* 0x080fe200078e0234 */
[----:B------:R-:W-:Y:S01]  /*7d40*/  SHF.R.S32.HI R2, RZ, 0x18, R93 ;  /* 0x00000018ff027819 */ /* 0x000fe2000001145d */
[-C--:B------:R-:W-:Y:S01]  /*7d50*/  IMAD R53, R3, R72.reuse, R53 ;  /* 0x0000004803357224 */ /* 0x080fe200078e0235 */
[----:B------:R-:W-:Y:S01]  /*7d60*/  SHF.R.S32.HI R3, RZ, 0x18, R88 ;  /* 0x00000018ff037819 */ /* 0x000fe20000011458 */
[----:B------:R-:W-:Y:S01]  /*7d70*/  IMAD R54, R73, R72, R54 ;  /* 0x0000004849367224 */ /* 0x000fe200078e0236 */
[----:B------:R-:W-:Y:S01]  /*7d80*/  I2IP.S8.S32.SAT R48, R48, R47, R49 ;  /* 0x0000002f30307239 */ /* 0x000fe20000001431 */
[C---:B------:R-:W-:Y:S02]  /*7d90*/  IMAD R56, R70.reuse, R61, RZ ;  /* 0x0000003d46387224 */ /* 0x040fe400078e02ff */
[----:B------:R-:W-:Y:S01]  /*7da0*/  IMAD R61, R70, R66, RZ ;  /* 0x00000042463d7224 */ /* 0x000fe200078e02ff */
[----:B------:R-:W-:Y:S01]  /*7db0*/  I2IP.S8.S32.SAT R66, R13, R12, R14 ;  /* 0x0000000c0d427239 */ /* 0x000fe2000000140e */
[-C--:B------:R-:W-:Y:S01]  /*7dc0*/  IMAD R55, R0, R72.reuse, R55 ;  /* 0x0000004800377224 */ /* 0x080fe200078e0237 */
[----:B------:R-:W-:Y:S01]  /*7dd0*/  SHF.R.S32.HI R0, RZ, 0x18, R92 ;  /* 0x00000018ff007819 */ /* 0x000fe2000001145c */
[-C--:B------:R-:W-:Y:S01]  /*7de0*/  IMAD R56, R2, R72.reuse, R56 ;  /* 0x0000004802387224 */ /* 0x080fe200078e0238 */
[----:B------:R-:W-:Y:S01]  /*7df0*/  MOV R2, R89 ;  /* 0x0000005900027202 */ /* 0x000fe20000000f00 */
[----:B------:R1:W-:Y:S01]  /*7e00*/  STS.128 [R146+UR44+0x2400], R64 ;  /* 0x0024004092007988 */ /* 0x0003e20008000c2c */
[----:B------:R-:W-:Y:S01]  /*7e10*/  IMAD R58, R70, R63, RZ ;  /* 0x0000003f463a7224 */ /* 0x000fe200078e02ff */
[----:B------:R-:W-:Y:S01]  /*7e20*/  I2IP.S8.S32.SAT R49, R54, R53, RZ ;  /* 0x0000003536317239 */ /* 0x000fe200000014ff */
[-C--:B------:R-:W-:Y:S02]  /*7e30*/  IMAD R57, R0, R72.reuse, R57 ;  /* 0x0000004800397224 */ /* 0x080fe400078e0239 */
[-C--:B------:R-:W-:Y:S01]  /*7e40*/  IMAD R58, R74, R72.reuse, R58 ;  /* 0x000000484a3a7224 */ /* 0x080fe200078e023a */
[----:B------:R-:W-:Y:S01]  /*7e50*/  I2IP.S8.S32.SAT R49, R52, R51, R49 ;  /* 0x0000003334317239 */ /* 0x000fe20000001431 */
[-C--:B------:R-:W-:Y:S01]  /*7e60*/  IMAD R59, R2, R72.reuse, R59 ;  /* 0x00000048023b7224 */ /* 0x080fe200078e023b */
[----:B------:R1:W-:Y:S01]  /*7e70*/  STS.128 [R145+0x2400], R16 ;  /* 0x0024001091007388 */ /* 0x0003e20000000c00 */
[-C--:B------:R-:W-:Y:S01]  /*7e80*/  IMAD R60, R3, R72.reuse, R60 ;  /* 0x00000048033c7224 */ /* 0x080fe200078e023c */
[----:B------:R-:W-:Y:S01]  /*7e90*/  I2IP.S8.S32.SAT R50, R58, R57, RZ ;  /* 0x000000393a327239 */ /* 0x000fe200000014ff */
[-C--:B------:R-:W-:Y:S02]  /*7ea0*/  IMAD R61, R4, R72.reuse, R61 ;  /* 0x00000048043d7224 */ /* 0x080fe400078e023d */
[----:B------:R-:W-:Y:S01]  /*7eb0*/  IMAD R62, R75, R72, R62 ;  /* 0x000000484b3e7224 */ /* 0x000fe200078e023e */
[----:B------:R-:W-:Y:S02]  /*7ec0*/  I2IP.S8.S32.SAT R50, R56, R55, R50 ;  /* 0x0000003738327239 */ /* 0x000fe40000001432 */
[----:B------:R1:W-:Y:S02]  /*7ed0*/  STS.128 [R144+0x2400], R32 ;  /* 0x0024002090007388 */ /* 0x0003e40000000c00 */
[----:B------:R-:W-:Y:S04]  /*7ee0*/  I2IP.S8.S32.SAT R61, R62, R61, RZ ;  /* 0x0000003d3e3d7239 */ /* 0x000fe800000014ff */
[----:B------:R-:W-:Y:S05]  /*7ef0*/  I2IP.S8.S32.SAT R51, R60, R59, R61 ;  /* 0x0000003b3c337239 */ /* 0x000fea000000143d */
[----:B------:R1:W-:Y:S01]  /*7f00*/  STS.128 [R143+0x2400], R48 ;  /* 0x002400308f007388 */ /* 0x0003e20000000c00 */
[----:B------:R-:W-:Y:S01]  /*7f10*/  @!PT LDS RZ, [RZ] ;  /* 0x00000000fffff984 */ /* 0x000fe20000000800 */
[----:B------:R-:W-:Y:S01]  /*7f20*/  @!PT LDS RZ, [RZ] ;  /* 0x00000000fffff984 */ /* 0x000fe20000000800 */
[----:B------:R-:W-:Y:S01]  /*7f30*/  @!PT LDS RZ, [RZ] ;  /* 0x00000000fffff984 */ /* 0x000fe20000000800 */
[----:B------:R-:W-:Y:S01]  /*7f40*/  @!PT LDS RZ, [RZ] ;  /* 0x00000000fffff984 */ /* 0x000fe20000000800 */
[----:B------:R3:W-:Y:S07]  /*7f50*/  MEMBAR.ALL.CTA ;  /* 0x0000000000007992 */ /* 0x0007ee0000008000 */
[----:B---3--:R-:W3:Y:S02]  /*7f60*/  FENCE.VIEW.ASYNC.S ;  /* 0x00000000000073c6 */ /* 0x008ee40000000000 */
[----:B---3--:R-:W-:Y:S06]  /*7f70*/  BAR.SYNC.DEFER_BLOCKING 0x1, 0x80 ;  /* 0x0042000000007b1d */ /* 0x008fec0000010000 */
[----:B------:R-:W-:Y:S05]  /*7f80*/  @P0 BRA `(.L_x_128) ;  /* 0x0000000000300947 */ /* 0x000fea0003800000 */
[----:B------:R-:W-:Y:S02]  /*7f90*/  UIADD3 UR4, UPT, UPT, UR44, 0x2400, URZ ;  /* 0x000024002c047890 */ /* 0x000fe4000fffe0ff */
[----:B------:R-:W-:Y:S02]  /*7fa0*/  USHF.L.U32 UR9, UR46, 0x6, URZ ;  /* 0x000000062e097899 */ /* 0x000fe400080006ff */
[----:B------:R-:W-:Y:S02]  /*7fb0*/  USHF.L.U32 UR10, UR45, 0x7, URZ ;  /* 0x000000072d0a7899 */ /* 0x000fe400080006ff */
[----:B------:R-:W-:Y:S01]  /*7fc0*/  MOV R154, UR4 ;  /* 0x00000004009a7c02 */ /* 0x000fe20008000f00 */
[----:B------:R-:W-:Y:S01]  /*7fd0*/  UIADD3 UR4, UP0, UPT, UR62, 0x680, URZ ;  /* 0x000006803e047890 */ /* 0x000fe2000ff1e0ff */
[----:B------:R-:W-:Y:S02]  /*7fe0*/  UMOV UR11, UR36 ;  /* 0x00000024000b7c82 */ /* 0x000fe40008000000 */
[----:B------:R-:W-:Y:S01]  /*7ff0*/  R2UR UR8, R154 ;  /* 0x000000009a0872ca */ /* 0x000fe200000e0000 */
[----:B------:R-:W-:Y:S11]  /*8000*/  UIADD3.X UR5, UPT, UPT, URZ, UR63, URZ, UP0, !UPT ;  /* 0x0000003fff057290 */ /* 0x000ff600087fe4ff */
[----:B------:R-:W-:Y:S01]  /*8010*/  @!UPT UIADD3 URZ, UPT, UPT, URZ, URZ, URZ ;  /* 0x000000fffffff290 */ /* 0x000fe2000fffe0ff */
[----:B------:R3:W-:Y:S01]  /*8020*/  UTMASTG.3D [UR8], [UR4] ;  /* 0x00000008040073b5 */ /* 0x0007e20008010000 */
[----:B------:R0:W-:Y:S01]  /*8030*/  UTMACMDFLUSH ;  /* 0x00000000000079b7 */ /* 0x0001e20000000000 */
[----:B---3--:R-:W-:Y:S04]  /*8040*/  DEPBAR.LE SB0, 0x0 ;  /* 0x000080000000791a */ /* 0x008fe80000000000 */
.L_x_128:
[----:B------:R-:W-:Y:S05]  /*8050*/  BSYNC.RECONVERGENT B0 ;  /* 0x0000000000007941 */ /* 0x000fea0003800200 */
.L_x_127:
[----:B------:R-:W-:Y:S01]  /*8060*/  BAR.SYNC.DEFER_BLOCKING 0x1, 0x80 ;  /* 0x0042000000007b1d */ /* 0x000fe20000010000 */
[----:B------:R-:W-:Y:S01]  /*8070*/  ISETP.NE.AND P0, PT, R150, 0x2, PT ;  /* 0x000000029600780c */ /* 0x000fe20003f05270 */
[----:B------:R-:W-:Y:S01]  /*8080*/  UISETP.NE.AND UP0, UPT, UR47, URZ, UPT ;  /* 0x000000ff2f00728c */ /* 0x000fe2000bf05270 */
[----:B------:R-:W-:Y:S01]  /*8090*/  ISETP.NE.AND P1, PT, R68, 0x4, PT ;  /* 0x000000044400780c */ /* 0x000fe20003f25270 */
[----:B------:R-:W-:Y:S01]  /*80a0*/  UIADD3 UR46, UPT, UPT, UR37, UR57, URZ ;  /* 0x00000039252e7290 */ /* 0x000fe2000fffe0ff */
[----:B------:R-:W-:Y:S01]  /*80b0*/  SEL R2, RZ, 0x1, P0 ;  /* 0x00000001ff027807 */ /* 0x000fe20000000000 */
[----:B------:R-:W-:Y:S01]  /*80c0*/  UIADD3 UR45, UPT, UPT, UR38, UR60, URZ ;  /* 0x0000003c262d7290 */ /* 0x000fe2000fffe0ff */
[----:B------:R-:W-:Y:S02]  /*80d0*/  SEL R0, RZ, 0x1, P1 ;  /* 0x00000001ff007807 */ /* 0x000fe40000800000 */
[----:B------:R-:W-:Y:S02]  /*80e0*/  LOP3.LUT R152, R152, R2, RZ, 0x3c, !PT ;  /* 0x0000000298987212 */ /* 0x000fe400078e3cff */
[----:B------:R-:W-:Y:S02]  /*80f0*/  LOP3.LUT R153, R153, R0, RZ, 0x3c, !PT ;  /* 0x0000000099997212 */ /* 0x000fe400078e3cff */
[----:B------:R-:W-:Y:S02]  /*8100*/  SEL R150, R150, RZ, P0 ;  /* 0x000000ff96967207 */ /* 0x000fe40000000000 */
[----:B------:R-:W-:Y:S01]  /*8110*/  SEL R68, R68, RZ, P1 ;  /* 0x000000ff44447207 */ /* 0x000fe20000800000 */
[----:B------:R-:W-:Y:S01]  /*8120*/  UMOV UR36, UR54 ;  /* 0x0000003600247c82 */ /* 0x000fe20008000000 */
[----:B------:R-:W-:Y:S05]  /*8130*/  BRA.U UP0, `(.L_x_129) ;  /* 0xffffffd900e07547 */ /* 0x000fea000b83ffff */
[----:B------:R-:W-:Y:S05]  /*8140*/  EXIT ;  /* 0x000000000000794d */ /* 0x000fea0003800000 */
.L_x_25:
[----:B--2---:R2:W3:Y:S02]  /*8150*/  SYNCS.PHASECHK.TRANS64.TRYWAIT P0, [R0+URZ+0x1d0], R2 ;  /* 0x0001d002000075a7 */ /* 0x0044e400080011ff */
[----:B---3--:R-:W-:Y:S05]  /*8160*/  @!P0 NANOSLEEP.SYNCS 0x989680 ;  /* 0x009896800000895d */ /* 0x008fea0003900000 */
[----:B------:R-:W3:Y:S02]  /*8170*/  @!P0 SYNCS.PHASECHK.TRANS64 P0, [R0+URZ+0x1d0], R2 ;  /* 0x0001d002000085a7 */ /* 0x000ee400080010ff */
[----:B---3--:R-:W-:Y:S05]  /*8180*/  @!P0 BRA `(.L_x_25) ;  /* 0xfffffffc00f08947 */ /* 0x008fea000383ffff */
[----:B------:R-:W-:Y:S05]  /*8190*/  BRA `(.L_x_130) ;  /* 0xffffff9800947947 */ /* 0x000fea000383ffff */
.L_x_28:
[----:B-1----:R-:W-:-:S07]  /*81a0*/  MOV R0, UR33 ;  /* 0x0000002100007c02 */ /* 0x002fce0008000f00 */
.L_x_131:
[----:B-1----:R1:W2:Y:S02]  /*81b0*/  SYNCS.PHASECHK.TRANS64.TRYWAIT P0, [R0+URZ+0xa0], R3 ;  /* 0x0000a003000075a7 */ /* 0x0022a400080011ff */
[----:B--2---:R-:W-:Y:S05]  /*81c0*/  @!P0 NANOSLEEP.SYNCS 0x989680 ;  /* 0x009896800000895d */ /* 0x004fea0003900000 */
[----:B------:R-:W2:Y:S02]  /*81d0*/  @!P0 SYNCS.PHASECHK.TRANS64 P0, [R0+URZ+0xa0], R3 ;  /* 0x0000a003000085a7 */ /* 0x000ea400080010ff */
[----:B--2---:R-:W-:Y:S05]  /*81e0*/  @!P0 BRA `(.L_x_131) ;  /* 0xfffffffc00f08947 */ /* 0x004fea000383ffff */
[----:B------:R-:W-:Y:S05]  /*81f0*/  BRA `(.L_x_27) ;  /* 0xffffff9800ec7947 */ /* 0x000fea000383ffff */
.L_x_35:
[----:B-1----:R-:W-:-:S07]  /*8200*/  MOV R0, UR17 ;  /* 0x0000001100007c02 */ /* 0x002fce0008000f00 */
.L_x_132:
[----:B-1----:R1:W2:Y:S02]  /*8210*/  SYNCS.PHASECHK.TRANS64.TRYWAIT P0, [R0+URZ+0xa0], R3 ;  /* 0x0000a003000075a7 */ /* 0x0022a400080011ff */
[----:B--2---:R-:W-:Y:S05]  /*8220*/  @!P0 NANOSLEEP.SYNCS 0x989680 ;  /* 0x009896800000895d */ /* 0x004fea0003900000 */
[----:B------:R-:W2:Y:S02]  /*8230*/  @!P0 SYNCS.PHASECHK.TRANS64 P0, [R0+URZ+0xa0], R3 ;  /* 0x0000a003000085a7 */ /* 0x000ea400080010ff */
[----:B--2---:R-:W-:Y:S05]  /*8240*/  @!P0 BRA `(.L_x_132) ;  /* 0xfffffffc00f08947 */ /* 0x004fea000383ffff */
[----:B------:R-:W-:Y:S05]  /*8250*/  BRA `(.L_x_34) ;  /* 0xffffff9c00ac7947 */ /* 0x000fea000383ffff */
.L_x_40:
[----:B-1----:R1:W2:Y:S02]  /*8260*/  SYNCS.PHASECHK.TRANS64.TRYWAIT P0, [R3+URZ+0x160], R0 ;  /* 0x00016000030075a7 */ /* 0x0022a400080011ff */
[----:B--2---:R-:W-:Y:S05]  /*8270*/  @!P0 NANOSLEEP.SYNCS 0x989680 ;  /* 0x009896800000895d */ /* 0x004fea0003900000 */
[----:B------:R-:W2:Y:S02]  /*8280*/  @!P0 SYNCS.PHASECHK.TRANS64 P0, [R3+URZ+0x160], R0 ;  /* 0x00016000030085a7 */ /* 0x000ea400080010ff */
[----:B--2---:R-:W-:Y:S05]  /*8290*/  @!P0 BRA `(.L_x_40) ;  /* 0xfffffffc00f08947 */ /* 0x004fea000383ffff */
[----:B------:R-:W-:Y:S05]  /*82a0*/  BRA `(.L_x_133) ;  /* 0xffffffa000547947 */ /* 0x000fea000383ffff */
.L_x_44:
[----:B------:R-:W-:-:S07]  /*82b0*/  MOV R0, UR4 ;  /* 0x0000000400007c02 */ /* 0x000fce0008000f00 */
.L_x_134:
[----:B-1----:R1:W2:Y:S02]  /*82c0*/  SYNCS.PHASECHK.TRANS64.TRYWAIT P0, [R0+URZ], R2 ;  /* 0x00000002000075a7 */ /* 0x0022a400080011ff */
[----:B--2---:R-:W-:Y:S05]  /*82d0*/  @!P0 NANOSLEEP.SYNCS 0x989680 ;  /* 0x009896800000895d */ /* 0x004fea0003900000 */
[----:B------:R-:W2:Y:S02]  /*82e0*/  @!P0 SYNCS.PHASECHK.TRANS64 P0, [R0+URZ], R2 ;  /* 0x00000002000085a7 */ /* 0x000ea400080010ff */
[----:B--2---:R-:W-:Y:S05]  /*82f0*/  @!P0 BRA `(.L_x_134) ;  /* 0xfffffffc00f08947 */ /* 0x004fea000383ffff */
[----:B------:R-:W-:Y:S05]  /*8300*/  BRA `(.L_x_135) ;  /* 0xffffffa400f87947 */ /* 0x000fea000383ffff */
.L_x_45:
[----:B------:R-:W-:-:S07]  /*8310*/  MOV R0, UR5 ;  /* 0x0000000500007c02 */ /* 0x000fce0008000f00 */
.L_x_136:
[----:B-1----:R1:W2:Y:S02]  /*8320*/  SYNCS.PHASECHK.TRANS64.TRYWAIT P0, [R0+URZ], R3 ;  /* 0x00000003000075a7 */ /* 0x0022a400080011ff */
[----:B--2---:R-:W-:Y:S05]  /*8330*/  @!P0 NANOSLEEP.SYNCS 0x989680 ;  /* 0x009896800000895d */ /* 0x004fea0003900000 */
[----:B------:R-:W2:Y:S02]  /*8340*/  @!P0 SYNCS.PHASECHK.TRANS64 P0, [R0+URZ], R3 ;  /* 0x00000003000085a7 */ /* 0x000ea400080010ff */
[----:B--2---:R-:W-:Y:S05]  /*8350*/  @!P0 BRA `(.L_x_136) ;  /* 0xfffffffc00f08947 */ /* 0x004fea000383ffff */
[----:B------:R-:W-:Y:S05]  /*8360*/  BRA `(.L_x_137) ;  /* 0xffffffa800047947 */ /* 0x000fea000383ffff */
.L_x_46:
[----:B------:R-:W-:-:S07]  /*8370*/  MOV R0, UR5 ;  /* 0x0000000500007c02 */ /* 0x000fce0008000f00 */
.L_x_138:
[----:B-1----:R1:W2:Y:S02]  /*8380*/  SYNCS.PHASECHK.TRANS64.TRYWAIT P0, [R0+URZ], R3 ;  /* 0x00000003000075a7 */ /* 0x0022a400080011ff */
[----:B--2---:R-:W-:Y:S05]  /*8390*/  @!P0 NANOSLEEP.SYNCS 0x989680 ;  /* 0x009896800000895d */ /* 0x004fea0003900000 */
[----:B------:R-:W2:Y:S02]  /*83a0*/  @!P0 SYNCS.PHASECHK.TRANS64 P0, [R0+URZ], R3 ;  /* 0x00000003000085a7 */ /* 0x000ea400080010ff */
[----:B--2---:R-:W-:Y:S05]  /*83b0*/  @!P0 BRA `(.L_x_138) ;  /* 0xfffffffc00f08947 */ /* 0x004fea000383ffff */
[----:B------:R-:W-:Y:S05]  /*83c0*/  BRA `(.L_x_139) ;  /* 0xffffffa800107947 */ /* 0x000fea000383ffff */
.L_x_47:
[----:B------:R-:W-:-:S07]  /*83d0*/  MOV R0, UR5 ;  /* 0x0000000500007c02 */ /* 0x000fce0008000f00 */
.L_x_140:
[----:B-1----:R1:W2:Y:S02]  /*83e0*/  SYNCS.PHASECHK.TRANS64.TRYWAIT P0, [R0+URZ], R3 ;  /* 0x00000003000075a7 */ /* 0x0022a400080011ff */
[----:B--2---:R-:W-:Y:S05]  /*83f0*/  @!P0 NANOSLEEP.SYNCS 0x989680 ;  /* 0x009896800000895d */ /* 0x004fea0003900000 */
[----:B------:R-:W2:Y:S02]  /*8400*/  @!P0 SYNCS.PHASECHK.TRANS64 P0, [R0+URZ], R3 ;  /* 0x00000003000085a7 */ /* 0x000ea400080010ff */
[----:B--2---:R-:W-:Y:S05]  /*8410*/  @!P0 BRA `(.L_x_140) ;  /* 0xfffffffc00f08947 */ /* 0x004fea000383ffff */
[----:B------:R-:W-:Y:S05]  /*8420*/  BRA `(.L_x_141) ;  /* 0xffffffa8001c7947 */ /* 0x000fea000383ffff */
.L_x_48:
[----:B------:R-:W-:-:S07]  /*8430*/  MOV R0, UR5 ;  /* 0x0000000500007c02 */ /* 0x000fce0008000f00 */
.L_x_142:
[----:B-1----:R1:W2:Y:S02]  /*8440*/  SYNCS.PHASECHK.TRANS64.TRYWAIT P0, [R0+URZ], R3 ;  /* 0x00000003000075a7 */ /* 0x0022a400080011ff */
[----:B--2---:R-:W-:Y:S05]  /*8450*/  @!P0 NANOSLEEP.SYNCS 0x989680 ;  /* 0x009896800000895d */ /* 0x004fea0003900000 */
[----:B------:R-:W2:Y:S02]  /*8460*/  @!P0 SYNCS.PHASECHK.TRANS64 P0, [R0+URZ], R3 ;  /* 0x00000003000085a7 */ /* 0x000ea400080010ff */
[----:B--2---:R-:W-:Y:S05]  /*8470*/  @!P0 BRA `(.L_x_142) ;  /* 0xfffffffc00f08947 */ /* 0x004fea000383ffff */
[----:B------:R-:W-:Y:S05]  /*8480*/  BRA `(.L_x_143) ;  /* 0xffffffa800287947 */ /* 0x000fea000383ffff */
.L_x_49:
[----:B------:R-:W-:-:S07]  /*8490*/  MOV R0, UR5 ;  /* 0x0000000500007c02 */ /* 0x000fce0008000f00 */
.L_x_144:
[----:B-1----:R1:W2:Y:S02]  /*84a0*/  SYNCS.PHASECHK.TRANS64.TRYWAIT P0, [R0+URZ], R3 ;  /* 0x00000003000075a7 */ /* 0x0022a400080011ff */
[----:B--2---:R-:W-:Y:S05]  /*84b0*/  @!P0 NANOSLEEP.SYNCS 0x989680 ;  /* 0x009896800000895d */ /* 0x004fea0003900000 */
[----:B------:R-:W2:Y:S02]  /*84c0*/  @!P0 SYNCS.PHASECHK.TRANS64 P0, [R0+URZ], R3 ;  /* 0x00000003000085a7 */ /* 0x000ea400080010ff */
[----:B--2---:R-:W-:Y:S05]  /*84d0*/  @!P0 BRA `(.L_x_144) ;  /* 0xfffffffc00f08947 */ /* 0x004fea000383ffff */
[----:B------:R-:W-:Y:S05]  /*84e0*/  BRA `(.L_x_145) ;  /* 0xffffffa800347947 */ /* 0x000fea000383ffff */
.L_x_50:
[----:B------:R-:W-:-:S07]  /*84f0*/  MOV R0, UR5 ;  /* 0x0000000500007c02 */ /* 0x000fce0008000f00 */
.L_x_146:
[----:B-1----:R1:W2:Y:S02]  /*8500*/  SYNCS.PHASECHK.TRANS64.TRYWAIT P0, [R0+URZ], R3 ;  /* 0x00000003000075a7 */ /* 0x0022a400080011ff */
[----:B--2---:R-:W-:Y:S05]  /*8510*/  @!P0 NANOSLEEP.SYNCS 0x989680 ;  /* 0x009896800000895d */ /* 0x004fea0003900000 */
[----:B------:R-:W2:Y:S02]  /*8520*/  @!P0 SYNCS.PHASECHK.TRANS64 P0, [R0+URZ], R3 ;  /* 0x00000003000085a7 */ /* 0x000ea400080010ff */
[----:B--2---:R-:W-:Y:S05]  /*8530*/  @!P0 BRA `(.L_x_146) ;  /* 0xfffffffc00f08947 */ /* 0x004fea000383ffff */
[----:B------:R-:W-:Y:S05]  /*8540*/  BRA `(.L_x_147) ;  /* 0xffffffa800407947 */ /* 0x000fea000383ffff */
.L_x_51:
[----:B------:R-:W-:-:S07]  /*8550*/  MOV R0, UR5 ;  /* 0x0000000500007c02 */ /* 0x000fce0008000f00 */
.L_x_148:
[----:B-1----:R1:W2:Y:S02]  /*8560*/  SYNCS.PHASECHK.TRANS64.TRYWAIT P0, [R0+URZ], R3 ;  /* 0x00000003000075a7 */ /* 0x0022a400080011ff */
[----:B--2---:R-:W-:Y:S05]  /*8570*/  @!P0 NANOSLEEP.SYNCS 0x989680 ;  /* 0x009896800000895d */ /* 0x004fea0003900000 */
[----:B------:R-:W2:Y:S02]  /*8580*/  @!P0 SYNCS.PHASECHK.TRANS64 P0, [R0+URZ], R3 ;  /* 0x00000003000085a7 */ /* 0x000ea400080010ff */
[----:B--2---:R-:W-:Y:S05]  /*8590*/  @!P0 BRA `(.L_x_148) ;  /* 0xfffffffc00f08947 */ /* 0x004fea000383ffff */
[----:B------:R-:W-:Y:S05]  /*85a0*/  BRA `(.L_x_149) ;  /* 0xffffffa8004c7947 */ /* 0x000fea000383ffff */
.L_x_52:
[----:B------:R-:W-:-:S07]  /*85b0*/  MOV R0, UR5 ;  /* 0x0000000500007c02 */ /* 0x000fce0008000f00 */
.L_x_150:
[----:B-1----:R1:W2:Y:S02]  /*85c0*/  SYNCS.PHASECHK.TRANS64.TRYWAIT P0, [R0+URZ], R3 ;  /* 0x00000003000075a7 */ /* 0x0022a400080011ff */
[----:B--2---:R-:W-:Y:S05]  /*85d0*/  @!P0 NANOSLEEP.SYNCS 0x989680 ;  /* 0x009896800000895d */ /* 0x004fea0003900000 */
[----:B------:R-:W2:Y:S02]  /*85e0*/  @!P0 SYNCS.PHASECHK.TRANS64 P0, [R0+URZ], R3 ;  /* 0x00000003000085a7 */ /* 0x000ea400080010ff */
[----:B--2---:R-:W-:Y:S05]  /*85f0*/  @!P0 BRA `(.L_x_150) ;  /* 0xfffffffc00f08947 */ /* 0x004fea000383ffff */
[----:B------:R-:W-:Y:S05]  /*8600*/  BRA `(.L_x_151) ;  /* 0xffffffa800587947 */ /* 0x000fea000383ffff */
.L_x_53:
[----:B------:R-:W-:-:S07]  /*8610*/  MOV R0, UR5 ;  /* 0x0000000500007c02 */ /* 0x000fce0008000f00 */
.L_x_152:
[----:B-1----:R1:W2:Y:S02]  /*8620*/  SYNCS.PHASECHK.TRANS64.TRYWAIT P0, [R0+URZ], R3 ;  /* 0x00000003000075a7 */ /* 0x0022a400080011ff */
[----:B--2---:R-:W-:Y:S05]  /*8630*/  @!P0 NANOSLEEP.SYNCS 0x989680 ;  /* 0x009896800000895d */ /* 0x004fea0003900000 */
[----:B------:R-:W2:Y:S02]  /*8640*/  @!P0 SYNCS.PHASECHK.TRANS64 P0, [R0+URZ], R3 ;  /* 0x00000003000085a7 */ /* 0x000ea400080010ff */
[----:B--2---:R-:W-:Y:S05]  /*8650*/  @!P0 BRA `(.L_x_152) ;  /* 0xfffffffc00f08947 */ /* 0x004fea000383ffff */
[----:B------:R-:W-:Y:S05]  /*8660*/  BRA `(.L_x_153) ;  /* 0xffffffa800647947 */ /* 0x000fea000383ffff */
.L_x_54:
[----:B------:R-:W-:-:S07]  /*8670*/  MOV R0, UR5 ;  /* 0x0000000500007c02 */ /* 0x000fce0008000f00 */
.L_x_154:
[----:B-1----:R1:W2:Y:S02]  /*8680*/  SYNCS.PHASECHK.TRANS64.TRYWAIT P0, [R0+URZ], R3 ;  /* 0x00000003000075a7 */ /* 0x0022a400080011ff */
[----:B--2---:R-:W-:Y:S05]  /*8690*/  @!P0 NANOSLEEP.SYNCS 0x989680 ;  /* 0x009896800000895d */ /* 0x004fea0003900000 */
[----:B------:R-:W2:Y:S02]  /*86a0*/  @!P0 SYNCS.PHASECHK.TRANS64 P0, [R0+URZ], R3 ;  /* 0x00000003000085a7 */ /* 0x000ea400080010ff */
[----:B--2---:R-:W-:Y:S05]  /*86b0*/  @!P0 BRA `(.L_x_154) ;  /* 0xfffffffc00f08947 */ /* 0x004fea000383ffff */
[----:B------:R-:W-:Y:S05]  /*86c0*/  BRA `(.L_x_155) ;  /* 0xffffffa800707947 */ /* 0x000fea000383ffff */
.L_x_55:
[----:B------:R-:W-:-:S07]  /*86d0*/  MOV R0, UR5 ;  /* 0x0000000500007c02 */ /* 0x000fce0008000f00 */
.L_x_156:
[----:B-1----:R1:W2:Y:S02]  /*86e0*/  SYNCS.PHASECHK.TRANS64.TRYWAIT P0, [R0+URZ], R3 ;  /* 0x00000003000075a7 */ /* 0x0022a400080011ff */
[----:B--2---:R-:W-:Y:S05]  /*86f0*/  @!P0 NANOSLEEP.SYNCS 0x989680 ;  /* 0x009896800000895d */ /* 0x004fea0003900000 */
[----:B------:R-:W2:Y:S02]  /*8700*/  @!P0 SYNCS.PHASECHK.TRANS64 P0, [R0+URZ], R3 ;  /* 0x00000003000085a7 */ /* 0x000ea400080010ff */
[----:B--2---:R-:W-:Y:S05]  /*8710*/  @!P0 BRA `(.L_x_156) ;  /* 0xfffffffc00f08947 */ /* 0x004fea000383ffff */
[----:B------:R-:W-:Y:S05]  /*8720*/  BRA `(.L_x_157) ;  /* 0xffffffa8007c7947 */ /* 0x000fea000383ffff */
.L_x_56:
[----:B------:R-:W-:-:S07]  /*8730*/  MOV R0, UR5 ;  /* 0x0000000500007c02 */ /* 0x000fce0008000f00 */
.L_x_158:
[----:B-1----:R1:W2:Y:S02]  /*8740*/  SYNCS.PHASECHK.TRANS64.TRYWAIT P0, [R0+URZ], R3 ;  /* 0x00000003000075a7 */ /* 0x0022a400080011ff */
[----:B--2---:R-:W-:Y:S05]  /*8750*/  @!P0 NANOSLEEP.SYNCS 0x989680 ;  /* 0x009896800000895d */ /* 0x004fea0003900000 */
[----:B------:R-:W2:Y:S02]  /*8760*/  @!P0 SYNCS.PHASECHK.TRANS64 P0, [R0+URZ], R3 ;  /* 0x00000003000085a7 */ /* 0x000ea400080010ff */
[----:B--2---:R-:W-:Y:S05]  /*8770*/  @!P0 BRA `(.L_x_158) ;  /* 0xfffffffc00f08947 */ /* 0x004fea000383ffff */
[----:B------:R-:W-:Y:S05]  /*8780*/  BRA `(.L_x_159) ;  /* 0xffffffa800887947 */ /* 0x000fea000383ffff */
.L_x_57:
[----:B------:R-:W-:-:S07]  /*8790*/  MOV R0, UR5 ;  /* 0x0000000500007c02 */ /* 0x000fce0008000f00 */
.L_x_160:
[----:B-1----:R1:W2:Y:S02]  /*87a0*/  SYNCS.PHASECHK.TRANS64.TRYWAIT P0, [R0+URZ], R3 ;  /* 0x00000003000075a7 */ /* 0x0022a400080011ff */
[----:B--2---:R-:W-:Y:S05]  /*87b0*/  @!P0 NANOSLEEP.SYNCS 0x989680 ;  /* 0x009896800000895d */ /* 0x004fea0003900000 */
[----:B------:R-:W2:Y:S02]  /*87c0*/  @!P0 SYNCS.PHASECHK.TRANS64 P0, [R0+URZ], R3 ;  /* 0x00000003000085a7 */ /* 0x000ea400080010ff */
[----:B--2---:R-:W-:Y:S05]  /*87d0*/  @!P0 BRA `(.L_x_160) ;  /* 0xfffffffc00f08947 */ /* 0x004fea000383ffff */
[----:B------:R-:W-:Y:S05]  /*87e0*/  BRA `(.L_x_161) ;  /* 0xffffffa800947947 */ /* 0x000fea000383ffff */
.L_x_58:
[----:B------:R-:W-:-:S07]  /*87f0*/  MOV R0, UR5 ;  /* 0x0000000500007c02 */ /* 0x000fce0008000f00 */
.L_x_162:
[----:B-1----:R1:W2:Y:S02]  /*8800*/  SYNCS.PHASECHK.TRANS64.TRYWAIT P0, [R0+URZ], R3 ;  /* 0x00000003000075a7 */ /* 0x0022a400080011ff */
[----:B--2---:R-:W-:Y:S05]  /*8810*/  @!P0 NANOSLEEP.SYNCS 0x989680 ;  /* 0x009896800000895d */ /* 0x004fea0003900000 */
[----:B------:R-:W2:Y:S02]  /*8820*/  @!P0 SYNCS.PHASECHK.TRANS64 P0, [R0+URZ], R3 ;  /* 0x00000003000085a7 */ /* 0x000ea400080010ff */
[----:B--2---:R-:W-:Y:S05]  /*8830*/  @!P0 BRA `(.L_x_162) ;  /* 0xfffffffc00f08947 */ /* 0x004fea000383ffff */
[----:B------:R-:W-:Y:S05]  /*8840*/  BRA `(.L_x_163) ;  /* 0xffffffa800a07947 */ /* 0x000fea000383ffff */
.L_x_59:
[----:B------:R-:W-:-:S07]  /*8850*/  MOV R0, UR5 ;  /* 0x0000000500007c02 */ /* 0x000fce0008000f00 */
.L_x_164:
[----:B-1----:R1:W2:Y:S02]  /*8860*/  SYNCS.PHASECHK.TRANS64.TRYWAIT P0, [R0+URZ], R3 ;  /* 0x00000003000075a7 */ /* 0x0022a400080011ff */
[----:B--2---:R-:W-:Y:S05]  /*8870*/  @!P0 NANOSLEEP.SYNCS 0x989680 ;  /* 0x009896800000895d */ /* 0x004fea0003900000 */
[----:B------:R-:W2:Y:S02]  /*8880*/  @!P0 SYNCS.PHASECHK.TRANS64 P0, [R0+URZ], R3 ;  /* 0x00000003000085a7 */ /* 0x000ea400080010ff */
[----:B--2---:R-:W-:Y:S05]  /*8890*/  @!P0 BRA `(.L_x_164) ;  /* 0xfffffffc00f08947 */ /* 0x004fea000383ffff */
[----:B------:R-:W-:Y:S05]  /*88a0*/  BRA `(.L_x_165) ;  /* 0xffffffa800ac7947 */ /* 0x000fea000383ffff */
.L_x_60:
[----:B------:R-:W-:-:S07]  /*88b0*/  MOV R0, UR5 ;  /* 0x0000000500007c02 */ /* 0x000fce0008000f00 */
.L_x_166:
[----:B-1----:R1:W2:Y:S02]  /*88c0*/  SYNCS.PHASECHK.TRANS64.TRYWAIT P0, [R0+URZ], R3 ;  /* 0x00000003000075a7 */ /* 0x0022a400080011ff */
[----:B--2---:R-:W-:Y:S05]  /*88d0*/  @!P0 NANOSLEEP.SYNCS 0x989680 ;  /* 0x009896800000895d */ /* 0x004fea0003900000 */
[----:B------:R-:W2:Y:S02]  /*88e0*/  @!P0 SYNCS.PHASECHK.TRANS64 P0, [R0+URZ], R3 ;  /* 0x00000003000085a7 */ /* 0x000ea400080010ff */
[----:B--2---:R-:W-:Y:S05]  /*88f0*/  @!P0 BRA `(.L_x_166) ;  /* 0xfffffffc00f08947 */ /* 0x004fea000383ffff */
[----:B------:R-:W-:Y:S05]  /*8900*/  BRA `(.L_x_167) ;  /* 0xffffffa800b87947 */ /* 0x000fea000383ffff */
.L_x_61:
[----:B------:R-:W-:-:S07]  /*8910*/  MOV R0, UR5 ;  /* 0x0000000500007c02 */ /* 0x000fce0008000f00 */
.L_x_168:
[----:B-1----:R1:W2:Y:S02]  /*8920*/  SYNCS.PHASECHK.TRANS64.TRYWAIT P0, [R0+URZ], R3 ;  /* 0x00000003000075a7 */ /* 0x0022a400080011ff */
[----:B--2---:R-:W-:Y:S05]  /*8930*/  @!P0 NANOSLEEP.SYNCS 0x989680 ;  /* 0x009896800000895d */ /* 0x004fea0003900000 */
[----:B------:R-:W2:Y:S02]  /*8940*/  @!P0 SYNCS.PHASECHK.TRANS64 P0, [R0+URZ], R3 ;  /* 0x00000003000085a7 */ /* 0x000ea400080010ff */
[----:B--2---:R-:W-:Y:S05]  /*8950*/  @!P0 BRA `(.L_x_168) ;  /* 0xfffffffc00f08947 */ /* 0x004fea000383ffff */
[----:B------:R-:W-:Y:S05]  /*8960*/  BRA `(.L_x_169) ;  /* 0xffffffa800c47947 */ /* 0x000fea000383ffff */
.L_x_62:
[----:B------:R-:W-:-:S07]  /*8970*/  MOV R0, UR5 ;  /* 0x0000000500007c02 */ /* 0x000fce0008000f00 */
.L_x_170:
[----:B-1----:R1:W2:Y:S02]  /*8980*/  SYNCS.PHASECHK.TRANS64.TRYWAIT P0, [R0+URZ], R3 ;  /* 0x00000003000075a7 */ /* 0x0022a400080011ff */
[----:B--2---:R-:W-:Y:S05]  /*8990*/  @!P0 NANOSLEEP.SYNCS 0x989680 ;  /* 0x009896800000895d */ /* 0x004fea0003900000 */
[----:B------:R-:W2:Y:S02]  /*89a0*/  @!P0 SYNCS.PHASECHK.TRANS64 P0, [R0+URZ], R3 ;  /* 0x00000003000085a7 */ /* 0x000ea400080010ff */
[----:B--2---:R-:W-:Y:S05]  /*89b0*/  @!P0 BRA `(.L_x_170) ;  /* 0xfffffffc00f08947 */ /* 0x004fea000383ffff */
[----:B------:R-:W-:Y:S05]  /*89c0*/  BRA `(.L_x_171) ;  /* 0xffffffa800d07947 */ /* 0x000fea000383ffff */
.L_x_65:
[----:B-1----:R1:W2:Y:S02]  /*89d0*/  SYNCS.PHASECHK.TRANS64.TRYWAIT P0, [R2+URZ+0x1c0], R4 ;  /* 0x0001c004020075a7 */ /* 0x0022a400080011ff */
[----:B--2---:R-:W-:Y:S05]  /*89e0*/  @!P0 NANOSLEEP.SYNCS 0x989680 ;  /* 0x009896800000895d */ /* 0x004fea0003900000 */
[----:B------:R-:W2:Y:S02]  /*89f0*/  @!P0 SYNCS.PHASECHK.TRANS64 P0, [R2+URZ+0x1c0], R4 ;  /* 0x0001c004020085a7 */ /* 0x000ea400080010ff */
[----:B--2---:R-:W-:Y:S05]  /*8a00*/  @!P0 BRA `(.L_x_65) ;  /* 0xfffffffc00f08947 */ /* 0x004fea000383ffff */
[----:B------:R-:W-:Y:S05]  /*8a10*/  BRA `(.L_x_172) ;  /* 0xffffffac002c7947 */ /* 0x000fea000383ffff */
.L_x_66:
[----:B------:R-:W-:-:S07]  /*8a20*/  MOV R2, UR4 ;  /* 0x0000000400027c02 */ /* 0x000fce0008000f00 */
.L_x_173:
[----:B-1----:R1:W2:Y:S02]  /*8a30*/  SYNCS.PHASECHK.TRANS64.TRYWAIT P0, [R2+URZ+0x170], R5 ;  /* 0x00017005020075a7 */ /* 0x0022a400080011ff */
[----:B--2---:R-:W-:Y:S05]  /*8a40*/  @!P0 NANOSLEEP.SYNCS 0x989680 ;  /* 0x009896800000895d */ /* 0x004fea0003900000 */
[----:B------:R-:W2:Y:S02]  /*8a50*/  @!P0 SYNCS.PHASECHK.TRANS64 P0, [R2+URZ+0x170], R5 ;  /* 0x00017005020085a7 */ /* 0x000ea400080010ff */
[----:B--2---:R-:W-:Y:S05]  /*8a60*/  @!P0 BRA `(.L_x_173) ;  /* 0xfffffffc00f08947 */ /* 0x004fea000383ffff */
[----:B------:R-:W-:Y:S05]  /*8a70*/  BRA `(.L_x_174) ;  /* 0xffffffac003c7947 */ /* 0x000fea000383ffff */
.L_x_67:
[----:B-1----:R1:W2:Y:S02]  /*8a80*/  SYNCS.PHASECHK.TRANS64.TRYWAIT P1, [R2+URZ+0x160], R4 ;  /* 0x00016004020075a7 */ /* 0x0022a400080211ff */
[----:B--2---:R-:W-:Y:S05]  /*8a90*/  @!P1 NANOSLEEP.SYNCS 0x989680 ;  /* 0x009896800000995d */ /* 0x004fea0003900000 */
[----:B------:R-:W2:Y:S02]  /*8aa0*/  @!P1 SYNCS.PHASECHK.TRANS64 P1, [R2+URZ+0x160], R4 ;  /* 0x00016004020095a7 */ /* 0x000ea400080210ff */
[----:B--2---:R-:W-:Y:S05]  /*8ab0*/  @!P1 BRA `(.L_x_67) ;  /* 0xfffffffc00f09947 */ /* 0x004fea000383ffff */
[----:B------:R-:W-:Y:S05]  /*8ac0*/  BRA `(.L_x_175) ;  /* 0xffffffac006c7947 */ /* 0x000fea000383ffff */
.L_x_70:
[----:B------:R-:W-:-:S07]  /*8ad0*/  MOV R0, UR4 ;  /* 0x0000000400007c02 */ /* 0x000fce0008000f00 */
.L_x_176:
[----:B-1----:R1:W2:Y:S02]  /*8ae0*/  SYNCS.PHASECHK.TRANS64.TRYWAIT P0, [R0+URZ+0x170], R2 ;  /* 0x00017002000075a7 */ /* 0x0022a400080011ff */
[----:B--2---:R-:W-:Y:S05]  /*8af0*/  @!P0 NANOSLEEP.SYNCS 0x989680 ;  /* 0x009896800000895d */ /* 0x004fea0003900000 */
[----:B------:R-:W2:Y:S02]  /*8b00*/  @!P0 SYNCS.PHASECHK.TRANS64 P0, [R0+URZ+0x170], R2 ;  /* 0x00017002000085a7 */ /* 0x000ea400080010ff */
[----:B--2---:R-:W-:Y:S05]  /*8b10*/  @!P0 BRA `(.L_x_176) ;  /* 0xfffffffc00f08947 */ /* 0x004fea000383ffff */
[----:B------:R-:W-:Y:S05]  /*8b20*/  BRA `(.L_x_69) ;  /* 0xffffffac00c07947 */ /* 0x000fea000383ffff */
.L_x_79:
[----:B-1----:R-:W-:-:S04]  /*8b30*/  MOV R5, UR5 ;  /* 0x0000000500057c02 */ /* 0x002fc80008000f00 */
[----:B------:R1:W2:Y:S03]  /*8b40*/  SYNCS.PHASECHK.TRANS64.TRYWAIT P0, [R5+URZ+0x8], R6 ;  /* 0x00000806050075a7 */ /* 0x0002a600080011ff */
[----:B--2---:R-:W-:Y:S05]  /*8b50*/  @!P0 NANOSLEEP.SYNCS 0x989680 ;  /* 0x009896800000895d */ /* 0x004fea0003900000 */
[----:B------:R-:W2:Y:S02]  /*8b60*/  @!P0 SYNCS.PHASECHK.TRANS64 P0, [R5+URZ+0x8], R6 ;  /* 0x00000806050085a7 */ /* 0x000ea400080010ff */
[----:B--2---:R-:W-:Y:S05]  /*8b70*/  @!P0 BRA `(.L_x_79) ;  /* 0xfffffffc00ec8947 */ /* 0x004fea000383ffff */
[----:B------:R-:W-:Y:S05]  /*8b80*/  BRA `(.L_x_78) ;  /* 0xffffffb000747947 */ /* 0x000fea000383ffff */
.L_x_81:
[----:B------:R-:W-:Y:S01]  /*8b90*/  BSSY B0, `(.L_x_177) ;  /* 0x0000006000007945 */ /* 0x000fe20003800000 */
[----:B------:R-:W-:-:S07]  /*8ba0*/  MOV R15, 0xffffffff ;  /* 0xffffffff000f7802 */ /* 0x000fce0000000f00 */
[----:B-1---5:R-:W-:Y:S05]  /*8bb0*/  WARPSYNC.COLLECTIVE R15, `(.L_x_178) ;  /* 0x000000000f0c7348 */ /* 0x022fea0003c00000 */
[----:B------:R-:W-:Y:S02]  /*8bc0*/  ELECT P6, UR79, PT ;  /* 0x00000000004f782f */ /* 0x000fe400038c0000 */
[----:B------:R-:W-:Y:S01]  /*8bd0*/  MOV R14, UR79 ;  /* 0x0000004f000e7c02 */ /* 0x000fe20008000f00 */
[----:B-1---5:R-:W-:Y:S10]  /*8be0*/  ENDCOLLECTIVE ;  /* 0x000000000000791b */ /* 0x022ff40003800000 */
.L_x_178:
[----:B------:R-:W-:Y:S05]  /*8bf0*/  BSYNC B0 ;  /* 0x0000000000007941 */ /* 0x000fea0003800000 */
.L_x_177:
[----:B------:R-:W-:Y:S01]  /*8c00*/  PLOP3.LUT P0, PT, P6, PT, PT, 0x80, 0x8 ;  /* 0x000000000008781c */ /* 0x000fe2000370f070 */
[----:B------:R-:W-:-:S12]  /*8c10*/  BRA `(.L_x_179) ;  /* 0xffffffb000a07947 */ /* 0x000fd8000383ffff */
.L_x_83:
[----:B-1----:R-:W-:-:S04]  /*8c20*/  MOV R0, UR5 ;  /* 0x0000000500007c02 */ /* 0x002fc80008000f00 */
[----:B------:R1:W2:Y:S03]  /*8c30*/  SYNCS.PHASECHK.TRANS64.TRYWAIT P0, [R0+URZ+0x8], R4 ;  /* 0x00000804000075a7 */ /* 0x0002a600080011ff */
[----:B--2---:R-:W-:Y:S05]  /*8c40*/  @!P0 NANOSLEEP.SYNCS 0x989680 ;  /* 0x009896800000895d */ /* 0x004fea0003900000 */
[----:B------:R-:W2:Y:S02]  /*8c50*/  @!P0 SYNCS.PHASECHK.TRANS64 P0, [R0+URZ+0x8], R4 ;  /* 0x00000804000085a7 */ /* 0x000ea400080010ff */
[----:B--2---:R-:W-:Y:S05]  /*8c60*/  @!P0 BRA `(.L_x_83) ;  /* 0xfffffffc00ec8947 */ /* 0x004fea000383ffff */
[----:B------:R-:W-:Y:S05]  /*8c70*/  BRA `(.L_x_82) ;  /* 0xffffffb000a47947 */ /* 0x000fea000383ffff */
.L_x_84:
[----:B-1----:R1:W2:Y:S02]  /*8c80*/  SYNCS.PHASECHK.TRANS64.TRYWAIT P0, [R0+URZ+0x160], R4 ;  /* 0x00016004000075a7 */ /* 0x0022a400080011ff */
[----:B--2---:R-:W-:Y:S05]  /*8c90*/  @!P0 NANOSLEEP.SYNCS 0x989680 ;  /* 0x009896800000895d */ /* 0x004fea0003900000 */
[----:B------:R-:W2:Y:S02]  /*8ca0*/  @!P0 SYNCS.PHASECHK.TRANS64 P0, [R0+URZ+0x160], R4 ;  /* 0x00016004000085a7 */ /* 0x000ea400080010ff */
[----:B--2---:R-:W-:Y:S05]  /*8cb0*/  @!P0 BRA `(.L_x_84) ;  /* 0xfffffffc00f08947 */ /* 0x004fea000383ffff */
[----:B------:R-:W-:Y:S05]  /*8cc0*/  BRA `(.L_x_180) ;  /* 0xffffffb400807947 */ /* 0x000fea000383ffff */
.L_x_86:
[----:B------:R-:W-:-:S07]  /*8cd0*/  MOV R0, UR23 ;  /* 0x0000001700007c02 */ /* 0x000fce0008000f00 */
.L_x_181:
[----:B-1----:R1:W2:Y:S02]  /*8ce0*/  SYNCS.PHASECHK.TRANS64.TRYWAIT P0, [R0+URZ+0x1a0], R4 ;  /* 0x0001a004000075a7 */ /* 0x0022a400080011ff */
[----:B--2---:R-:W-:Y:S05]  /*8cf0*/  @!P0 NANOSLEEP.SYNCS 0x989680 ;  /* 0x009896800000895d */ /* 0x004fea0003900000 */
[----:B------:R-:W2:Y:S02]  /*8d00*/  @!P0 SYNCS.PHASECHK.TRANS64 P0, [R0+URZ+0x1a0], R4 ;  /* 0x0001a004000085a7 */ /* 0x000ea400080010ff */
[----:B--2---:R-:W-:Y:S05]  /*8d10*/  @!P0 BRA `(.L_x_181) ;  /* 0xfffffffc00f08947 */ /* 0x004fea000383ffff */
[----:B------:R-:W-:Y:S05]  /*8d20*/  BRA `(.L_x_182) ;  /* 0xffffffb400cc7947 */ /* 0x000fea000383ffff */
.L_x_89:
[----:B------:R-:W-:Y:S07]  /*8d30*/  MOV R0, UR5 ;  /* 0x0000000500007c02 */ /* 0x000fee0008000f00 */
.L_x_183:
[----:B-1----:R1:W2:Y:S02]  /*8d40*/  SYNCS.PHASECHK.TRANS64.TRYWAIT P0, [R0+URZ], R4 ;  /* 0x00000004000075a7 */ /* 0x0022a400080011ff */
[----:B--2---:R-:W-:Y:S05]  /*8d50*/  @!P0 NANOSLEEP.SYNCS 0x989680 ;  /* 0x009896800000895d */ /* 0x004fea0003900000 */
[----:B------:R-:W2:Y:S02]  /*8d60*/  @!P0 SYNCS.PHASECHK.TRANS64 P0, [R0+URZ], R4 ;  /* 0x00000004000085a7 */ /* 0x000ea400080010ff */
[----:B--2---:R-:W-:Y:S05]  /*8d70*/  @!P0 BRA `(.L_x_183) ;  /* 0xfffffffc00f08947 */ /* 0x004fea000383ffff */
[----:B------:R-:W-:Y:S05]  /*8d80*/  BRA `(.L_x_88) ;  /* 0xffffffb400e07947 */ /* 0x000fea000383ffff */
.L_x_93:
[----:B-1----:R-:W-:-:S07]  /*8d90*/  MOV R0, UR4 ;  /* 0x0000000400007c02 */ /* 0x002fce0008000f00 */
.L_x_184:
[----:B-1----:R1:W2:Y:S02]  /*8da0*/  SYNCS.PHASECHK.TRANS64.TRYWAIT P0, [R0+URZ], R2 ;  /* 0x00000002000075a7 */ /* 0x0022a400080011ff */
[----:B--2---:R-:W-:Y:S05]  /*8db0*/  @!P0 NANOSLEEP.SYNCS 0x989680 ;  /* 0x009896800000895d */ /* 0x004fea0003900000 */
[----:B------:R-:W2:Y:S02]  /*8dc0*/  @!P0 SYNCS.PHASECHK.TRANS64 P0, [R0+URZ], R2 ;  /* 0x00000002000085a7 */ /* 0x000ea400080010ff */
[----:B--2---:R-:W-:Y:S05]  /*8dd0*/  @!P0 BRA `(.L_x_184) ;  /* 0xfffffffc00f08947 */ /* 0x004fea000383ffff */
[----:B------:R-:W-:Y:S05]  /*8de0*/  BRA `(.L_x_185) ;  /* 0xffffffb800ac7947 */ /* 0x000fea000383ffff */
.L_x_94:
[----:B------:R-:W-:-:S07]  /*8df0*/  MOV R0, UR5 ;  /* 0x0000000500007c02 */ /* 0x000fce0008000f00 */
.L_x_186:
[----:B-1----:R1:W2:Y:S02]  /*8e00*/  SYNCS.PHASECHK.TRANS64.TRYWAIT P0, [R0+URZ], R3 ;  /* 0x00000003000075a7 */ /* 0x0022a400080011ff */
[----:B--2---:R-:W-:Y:S05]  /*8e10*/  @!P0 NANOSLEEP.SYNCS 0x989680 ;  /* 0x009896800000895d */ /* 0x004fea0003900000 */
[----:B------:R-:W2:Y:S02]  /*8e20*/  @!P0 SYNCS.PHASECHK.TRANS64 P0, [R0+URZ], R3 ;  /* 0x00000003000085a7 */ /* 0x000ea400080010ff */
[----:B--2---:R-:W-:Y:S05]  /*8e30*/  @!P0 BRA `(.L_x_186) ;  /* 0xfffffffc00f08947 */ /* 0x004fea000383ffff */
[----:B------:R-:W-:Y:S05]  /*8e40*/  BRA `(.L_x_187) ;  /* 0xffffffb800b87947 */ /* 0x000fea000383ffff */
.L_x_95:
[----:B------:R-:W-:-:S07]  /*8e50*/  MOV R0, UR5 ;  /* 0x0000000500007c02 */ /* 0x000fce0008000f00 */
.L_x_188:
[----:B-1----:R1:W2:Y:S02]  /*8e60*/  SYNCS.PHASECHK.TRANS64.TRYWAIT P0, [R0+URZ], R3 ;  /* 0x00000003000075a7 */ /* 0x0022a400080011ff */
[----:B--2---:R-:W-:Y:S05]  /*8e70*/  @!P0 NANOSLEEP.SYNCS 0x989680 ;  /* 0x009896800000895d */ /* 0x004fea0003900000 */
[----:B------:R-:W2:Y:S02]  /*8e80*/  @!P0 SYNCS.PHASECHK.TRANS64 P0, [R0+URZ], R3 ;  /* 0x00000003000085a7 */ /* 0x000ea400080010ff */
[----:B--2---:R-:W-:Y:S05]  /*8e90*/  @!P0 BRA `(.L_x_188) ;  /* 0xfffffffc00f08947 */ /* 0x004fea000383ffff */
[----:B------:R-:W-:Y:S05]  /*8ea0*/  BRA `(.L_x_189) ;  /* 0xffffffb800c47947 */ /* 0x000fea000383ffff */
.L_x_98:
[----:B------:R-:W-:-:S07]  /*8eb0*/  MOV R0, UR17 ;  /* 0x0000001100007c02 */ /* 0x000fce0008000f00 */
.L_x_190:
[----:B-1----:R1:W2:Y:S02]  /*8ec0*/  SYNCS.PHASECHK.TRANS64.TRYWAIT P1, [R0+URZ+0x1e0], R2 ;  /* 0x0001e002000075a7 */ /* 0x0022a400080211ff */
[----:B--2---:R-:W-:Y:S05]  /*8ed0*/  @!P1 NANOSLEEP.SYNCS 0x989680 ;  /* 0x009896800000995d */ /* 0x004fea0003900000 */
[----:B------:R-:W2:Y:S02]  /*8ee0*/  @!P1 SYNCS.PHASECHK.TRANS64 P1, [R0+URZ+0x1e0], R2 ;  /* 0x0001e002000095a7 */ /* 0x000ea400080210ff */
[----:B--2---:R-:W-:Y:S05]  /*8ef0*/  @!P1 BRA `(.L_x_190) ;  /* 0xfffffffc00f09947 */ /* 0x004fea000383ffff */
[----:B------:R-:W-:Y:S05]  /*8f00*/  BRA `(.L_x_191) ;  /* 0xffffffbc00107947 */ /* 0x000fea000383ffff */
.L_x_103:
[----:B--2---:R2:W3:Y:S02]  /*8f10*/  SYNCS.PHASECHK.TRANS64.TRYWAIT P0, [R7+URZ+0x160], R0 ;  /* 0x00016000070075a7 */ /* 0x0044e400080011ff */
[----:B---3--:R-:W-:Y:S05]  /*8f20*/  @!P0 NANOSLEEP.SYNCS 0x989680 ;  /* 0x009896800000895d */ /* 0x008fea0003900000 */
[----:B------:R-:W3:Y:S02]  /*8f30*/  @!P0 SYNCS.PHASECHK.TRANS64 P0, [R7+URZ+0x160], R0 ;  /* 0x00016000070085a7 */ /* 0x000ee400080010ff */
[----:B---3--:R-:W-:Y:S05]  /*8f40*/  @!P0 BRA `(.L_x_103) ;  /* 0xfffffffc00f08947 */ /* 0x008fea000383ffff */
[----:B------:R-:W-:Y:S05]  /*8f50*/  BRA `(.L_x_192) ;  /* 0xffffffc0002c7947 */ /* 0x000fea000383ffff */
.L_x_106:
[----:B-1----:R-:W-:Y:S07]  /*8f60*/  MOV R0, UR17 ;  /* 0x0000001100007c02 */ /* 0x002fee0008000f00 */
.L_x_193:
[----:B-1----:R1:W2:Y:S02]  /*8f70*/  SYNCS.PHASECHK.TRANS64.TRYWAIT P2, [R0+URZ+0x158], R7 ;  /* 0x00015807000075a7 */ /* 0x0022a400080411ff */
[----:B--2---:R-:W-:Y:S05]  /*8f80*/  @!P2 NANOSLEEP.SYNCS 0x989680 ;  /* 0x009896800000a95d */ /* 0x004fea0003900000 */
[----:B------:R-:W2:Y:S02]  /*8f90*/  @!P2 SYNCS.PHASECHK.TRANS64 P2, [R0+URZ+0x158], R7 ;  /* 0x000158070000a5a7 */ /* 0x000ea400080410ff */
[----:B--2---:R-:W-:Y:S05]  /*8fa0*/  @!P2 BRA `(.L_x_193) ;  /* 0xfffffffc00f0a947 */ /* 0x004fea000383ffff */
[----:B------:R-:W-:Y:S05]  /*8fb0*/  BRA `(.L_x_105) ;  /* 0xffffffc4008c7947 */ /* 0x000fea000383ffff */
.L_x_109:
[----:B-1----:R-:W-:Y:S07]  /*8fc0*/  MOV R0, UR17 ;  /* 0x0000001100007c02 */ /* 0x002fee0008000f00 */
.L_x_194:
[----:B-1----:R1:W2:Y:S02]  /*8fd0*/  SYNCS.PHASECHK.TRANS64.TRYWAIT P0, [R0+URZ+0x148], R6 ;  /* 0x00014806000075a7 */ /* 0x0022a400080011ff */
[----:B--2---:R-:W-:Y:S05]  /*8fe0*/  @!P0 NANOSLEEP.SYNCS 0x989680 ;  /* 0x009896800000895d */ /* 0x004fea0003900000 */
[----:B------:R-:W2:Y:S02]  /*8ff0*/  @!P0 SYNCS.PHASECHK.TRANS64 P0, [R0+URZ+0x148], R6 ;  /* 0x00014806000085a7 */ /* 0x000ea400080010ff */
[----:B--2---:R-:W-:Y:S05]  /*9000*/  @!P0 BRA `(.L_x_194) ;  /* 0xfffffffc00f08947 */ /* 0x004fea000383ffff */
[----:B------:R-:W-:Y:S05]  /*9010*/  BRA `(.L_x_195) ;  /* 0xffffffc400dc7947 */ /* 0x000fea000383ffff */
.L_x_112:
[----:B--2---:R2:W4:Y:S02]  /*9020*/  SYNCS.PHASECHK.TRANS64.TRYWAIT P0, [R3+URZ+0x160], R0 ;  /* 0x00016000030075a7 */ /* 0x00452400080011ff */
[----:B----4-:R-:W-:Y:S05]  /*9030*/  @!P0 NANOSLEEP.SYNCS 0x989680 ;  /* 0x009896800000895d */ /* 0x010fea0003900000 */
[----:B------:R-:W4:Y:S02]  /*9040*/  @!P0 SYNCS.PHASECHK.TRANS64 P0, [R3+URZ+0x160], R0 ;  /* 0x00016000030085a7 */ /* 0x000f2400080010ff */
[----:B----4-:R-:W-:Y:S05]  /*9050*/  @!P0 BRA `(.L_x_112) ;  /* 0xfffffffc00f08947 */ /* 0x010fea000383ffff */
[----:B------:R-:W-:Y:S05]  /*9060*/  BRA `(.L_x_196) ;  /* 0xffffffcc00287947 */ /* 0x000fea000383ffff */
.L_x_123:
[----:B-1----:R-:W-:Y:S04]  /*9070*/  MOV R0, UR44 ;  /* 0x0000002c00007c02 */ /* 0x002fe80008000f00 */
[----:B------:R1:W2:Y:S03]  /*9080*/  SYNCS.PHASECHK.TRANS64.TRYWAIT P1, [R0+URZ+0x140], R3 ;  /* 0x00014003000075a7 */ /* 0x0002a600080211ff */
[----:B--2---:R-:W-:Y:S05]  /*9090*/  @!P1 NANOSLEEP.SYNCS 0x989680 ;  /* 0x009896800000995d */ /* 0x004fea0003900000 */
[----:B------:R-:W2:Y:S02]  /*90a0*/  @!P1 SYNCS.PHASECHK.TRANS64 P1, [R0+URZ+0x140], R3 ;  /* 0x00014003000095a7 */ /* 0x000ea400080210ff */
[----:B--2---:R-:W-:Y:S05]  /*90b0*/  @!P1 BRA `(.L_x_123) ;  /* 0xfffffffc00ec9947 */ /* 0x004fea000383ffff */
[----:B------:R-:W-:Y:S05]  /*90c0*/  BRA `(.L_x_122) ;  /* 0xffffffd800807947 */ /* 0x000fea000383ffff */
.L_x_125:
[----:B------:R1:W1:Y:S02]  /*90d0*/  SYNCS.PHASECHK.TRANS64.TRYWAIT P1, [R149+URZ+0x180], R4 ;  /* 0x00018004950075a7 */ /* 0x00026400080211ff */
[----:B-1----:R-:W-:Y:S05]  /*90e0*/  @!P1 NANOSLEEP.SYNCS 0x989680 ;  /* 0x009896800000995d */ /* 0x002fea0003900000 */
[----:B------:R-:W1:Y:S02]  /*90f0*/  @!P1 SYNCS.PHASECHK.TRANS64 P1, [R149+URZ+0x180], R4 ;  /* 0x00018004950095a7 */ /* 0x000e6400080210ff */
[----:B-1----:R-:W-:Y:S05]  /*9100*/  @!P1 BRA `(.L_x_125) ;  /* 0xfffffffc00f09947 */ /* 0x002fea000383ffff */
[----:B------:R-:W-:Y:S05]  /*9110*/  BRA `(.L_x_124) ;  /* 0xffffffd800c47947 */ /* 0x000fea000383ffff */
        .weak           $__internal_0_$__cuda_sm10x_tcgen05_guardrail_trap_col_being_dealloced_not_returned_by_alloc
        .type           $__internal_0_$__cuda_sm10x_tcgen05_guardrail_trap_col_being_dealloced_not_returned_by_alloc,@function
        .size           $__internal_0_$__cuda_sm10x_tcgen05_guardrail_trap_col_being_dealloced_not_returned_by_alloc,($__internal_1_$__cuda_sm10x_tcgen05_guardrail_trap_phase_invalid_during_alloc - $__internal_0_$__cuda_sm10x_tcgen05_guardrail_trap_col_being_dealloced_not_returned_by_alloc)
$__internal_0_$__cuda_sm10x_tcgen05_guardrail_trap_col_being_dealloced_not_returned_by_alloc:
[----:B------:R-:W-:Y:S05]  /*9120*/  BPT.TRAP 0x1 ;  /* 0x000000040000795c */ /* 0x000fea0000300000 */
[----:B------:R-:W-:-:S04]  /*9130*/  HFMA2 R3, -RZ, RZ, 0, 0 ;  /* 0x00000000ff037431 */ /* 0x000fc800000001ff */
[----:B------:R-:W-:Y:S05]  /*9140*/  RET.REL.NODEC R2 `(_ZN7cutlass13device_kernelINS_4gemm6kernel13GemmUniversalIN4cute5tupleIJiiiiEEENS1_10collective13CollectiveMmaINS1_35MainloopSm100TmaUmmaWarpSpecializedILi20ELi2ELi4ENS5_IJNS4_1CILi2EEESB_NSA_ILi1EEEEEEEENS5_IJNSA_ILi256EEENSA_ILi64EEESG_EEEaNS5_IJlSC_lEEEaSI_NS4_8TiledMMAINS4_8MMA_AtomIJNS4_21SM100_MMA_S8_2x1SM_SSIaaiLi256ELi64ELNS4_4UMMA5MajorE0ELSN_0ELNSM_8SaturateE0EEEEEENS4_6LayoutINS5_IJSC_SC_SC_EEENS5_IJNSA_ILi0EEEST_ST_EEEEENS5_IJNS4_10UnderscoreESW_SW_EEEEENS4_28SM100_TMA_2SM_LOAD_MULTICASTENS4_14ComposedLayoutINS4_7SwizzleILi2ELi4ELi3EEENS4_18smem_ptr_flag_bitsILi8EEENSR_INS5_IJNSA_ILi8EEESG_EEENS5_IJSG_SC_EEEEEEEvNS4_8identityENS4_18SM100_TMA_2SM_LOADES19_vS1A_EENS_8epilogue10collective18CollectiveEpilogueINS1D_23Sm100TmaWarpSpecializedILi1ELi1ELi64ELb0ELb0EEEJNS5_IJNSA_ILi128EEESG_SG_EEENS5_IJNSR_IS1I_SC_EENSR_ISG_SC_EEEEEaSI_aSI_NS1D_6fusion15FusionCallbacksIS1H_NS1N_17LinearCombinationIaiaiLNS_15FloatRoundStyleE2EEES1J_S1M_JEEENS4_5SM1004TMEM4LOAD26SM100_TMEM_LOAD_32dp32b64xENS4_13SM90_TMA_LOADES19_NS4_39AutoVectorizingCopyWithAssumedAlignmentILi128EEENS4_14SM90_TMA_STOREES19_S1Z_S1Z_EEEvvEEEEvNT_6ParamsE) ;  /* 0xffffff6c02ac7950 */ /* 0x000fea0003c3ffff */
        .weak           $__internal_1_$__cuda_sm10x_tcgen05_guardrail_trap_phase_invalid_during_alloc
        .type           $__internal_1_$__cuda_sm10x_tcgen05_guardrail_trap_phase_invalid_during_alloc,@function
        .size           $__internal_1_$__cuda_sm10x_tcgen05_guardrail_trap_phase_invalid_during_alloc,($__internal_2_$__cuda_sm10x_tcgen05_guardrail_trap_unallocated_columns_being_dealloced - $__internal_1_$__cuda_sm10x_tcgen05_guardrail_trap_phase_invalid_during_alloc)
$__internal_1_$__cuda_sm10x_tcgen05_guardrail_trap_phase_invalid_during_alloc:
[----:B------:R-:W-:Y:S05]  /*9150*/  BPT.TRAP 0x1 ;  /* 0x000000040000795c */ /* 0x000fea0000300000 */
[----:B------:R-:W-:-:S04]  /*9160*/  MOV R5, 0x0 ;  /* 0x0000000000057802 */ /* 0x000fc80000000f00 */
[----:B------:R-:W-:Y:S05]  /*9170*/  RET.REL.NODEC R4 `(_ZN7cutlass13device_kernelINS_4gemm6kernel13GemmUniversalIN4cute5tupleIJiiiiEEENS1_10collective13CollectiveMmaINS1_35MainloopSm100TmaUmmaWarpSpecializedILi20ELi2ELi4ENS5_IJNS4_1CILi2EEESB_NSA_ILi1EEEEEEEENS5_IJNSA_ILi256EEENSA_ILi64EEESG_EEEaNS5_IJlSC_lEEEaSI_NS4_8TiledMMAINS4_8MMA_AtomIJNS4_21SM100_MMA_S8_2x1SM_SSIaaiLi256ELi64ELNS4_4UMMA5MajorE0ELSN_0ELNSM_8SaturateE0EEEEEENS4_6LayoutINS5_IJSC_SC_SC_EEENS5_IJNSA_ILi0EEEST_ST_EEEEENS5_IJNS4_10UnderscoreESW_SW_EEEEENS4_28SM100_TMA_2SM_LOAD_MULTICASTENS4_14ComposedLayoutINS4_7SwizzleILi2ELi4ELi3EEENS4_18smem_ptr_flag_bitsILi8EEENSR_INS5_IJNSA_ILi8EEESG_EEENS5_IJSG_SC_EEEEEEEvNS4_8identityENS4_18SM100_TMA_2SM_LOADES19_vS1A_EENS_8epilogue10collective18CollectiveEpilogueINS1D_23Sm100TmaWarpSpecializedILi1ELi1ELi64ELb0ELb0EEEJNS5_IJNSA_ILi128EEESG_SG_EEENS5_IJNSR_IS1I_SC_EENSR_ISG_SC_EEEEEaSI_aSI_NS1D_6fusion15FusionCallbacksIS1H_NS1N_17LinearCombinationIaiaiLNS_15FloatRoundStyleE2EEES1J_S1M_JEEENS4_5SM1004TMEM4LOAD26SM100_TMEM_LOAD_32dp32b64xENS4_13SM90_TMA_LOADES19_NS4_39AutoVectorizingCopyWithAssumedAlignmentILi128EEENS4_14SM90_TMA_STOREES19_S1Z_S1Z_EEEvvEEEEvNT_6ParamsE) ;  /* 0xffffff6c04a07950 */ /* 0x000fea0003c3ffff */
        .weak           $__internal_2_$__cuda_sm10x_tcgen05_guardrail_trap_unallocated_columns_being_dealloced
        .type           $__internal_2_$__cuda_sm10x_tcgen05_guardrail_trap_unallocated_columns_being_dealloced,@function
        .size           $__internal_2_$__cuda_sm10x_tcgen05_guardrail_trap_unallocated_columns_being_dealloced,(.L_x_198 - $__internal_2_$__cuda_sm10x_tcgen05_guardrail_trap_unallocated_columns_being_dealloced)
$__internal_2_$__cuda_sm10x_tcgen05_guardrail_trap_unallocated_columns_being_dealloced:
[----:B------:R-:W-:Y:S05]  /*9180*/  BPT.TRAP 0x1 ;  /* 0x000000040000795c */ /* 0x000fea0000300000 */
[----:B------:R-:W-:-:S04]  /*9190*/  HFMA2 R3, -RZ, RZ, 0, 0 ;  /* 0x00000000ff037431 */ /* 0x000fc800000001ff */
[----:B------:R-:W-:Y:S05]  /*91a0*/  RET.REL.NODEC R2 `(_ZN7cutlass13device_kernelINS_4gemm6kernel13GemmUniversalIN4cute5tupleIJiiiiEEENS1_10collective13CollectiveMmaINS1_35MainloopSm100TmaUmmaWarpSpecializedILi20ELi2ELi4ENS5_IJNS4_1CILi2EEESB_NSA_ILi1EEEEEEEENS5_IJNSA_ILi256EEENSA_ILi64EEESG_EEEaNS5_IJlSC_lEEEaSI_NS4_8TiledMMAINS4_8MMA_AtomIJNS4_21SM100_MMA_S8_2x1SM_SSIaaiLi256ELi64ELNS4_4UMMA5MajorE0ELSN_0ELNSM_8SaturateE0EEEEEENS4_6LayoutINS5_IJSC_SC_SC_EEENS5_IJNSA_ILi0EEEST_ST_EEEEENS5_IJNS4_10UnderscoreESW_SW_EEEEENS4_28SM100_TMA_2SM_LOAD_MULTICASTENS4_14ComposedLayoutINS4_7SwizzleILi2ELi4ELi3EEENS4_18smem_ptr_flag_bitsILi8EEENSR_INS5_IJNSA_ILi8EEESG_EEENS5_IJSG_SC_EEEEEEEvNS4_8identityENS4_18SM100_TMA_2SM_LOADES19_vS1A_EENS_8epilogue10collective18CollectiveEpilogueINS1D_23Sm100TmaWarpSpecializedILi1ELi1ELi64ELb0ELb0EEEJNS5_IJNSA_ILi128EEESG_SG_EEENS5_IJNSR_IS1I_SC_EENSR_ISG_SC_EEEEEaSI_aSI_NS1D_6fusion15FusionCallbacksIS1H_NS1N_17LinearCombinationIaiaiLNS_15FloatRoundStyleE2EEES1J_S1M_JEEENS4_5SM1004TMEM4LOAD26SM100_TMEM_LOAD_32dp32b64xENS4_13SM90_TMA_LOADES19_NS4_39AutoVectorizingCopyWithAssumedAlignmentILi128EEENS4_14SM90_TMA_STOREES19_S1Z_S1Z_EEEvvEEEEvNT_6ParamsE) ;  /* 0xffffff6c02947950 */ /* 0x000fea0003c3ffff */
.L_x_197:
[----:B------:R-:W-:-:S00]  /*91b0*/  BRA `(.L_x_197) ;  /* 0xfffffffc00fc7947 */ /* 0x000fc0000383ffff */
[----:B------:R-:W-:-:S00]  /*91c0*/  NOP ;  /* 0x0000000000007918 */ /* 0x000fc00000000000 */
        /* <DEDUP_REMOVED lines=11> */
.L_x_198:


//--------------------- .nv.global.init           --------------------------
	.section	.nv.global.init,"aw",@progbits
.nv.global.init:
	.type		$str$27,@object
	.size		$str$27,($str$28 - $str$27)
$str$27:
        /*0000*/ 	.byte	0x28, 0x61, 0x64, 0x64, 0x72, 0x65, 0x73, 0x73, 0x20, 0x26, 0x20, 0x6d, 0x61, 0x73, 0x6b, 0x29
        /*0010*/ 	.byte	0x20, 0x3d, 0x3d, 0x20, 0x30, 0x00
	.type		$str$28,@object
	.size		$str$28,($str$26 - $str$28)
$str$28:
        /*0016*/ 	.byte	0x2f, 0x74, 0x6d, 0x70, 0x2f, 0x63, 0x75, 0x74, 0x6c, 0x61, 0x73, 0x73, 0x5f, 0x73, 0x77, 0x65
        /*0026*/ 	.byte	0x65, 0x70, 0x5f, 0x73, 0x72, 0x63, 0x2f, 0x69, 0x6e, 0x63, 0x6c, 0x75, 0x64, 0x65, 0x2f, 0x63
        /*0036*/ 	.byte	0x75, 0x74, 0x65, 0x2f, 0x70, 0x6f, 0x69, 0x6e, 0x74, 0x65, 0x72, 0x5f, 0x66, 0x6c, 0x61, 0x67
        /*0046*/ 	.byte	0x67, 0x65, 0x64, 0x2e, 0x68, 0x70, 0x70, 0x00
	.type		$str$26,@object
	.size		$str$26,($str$25 - $str$26)
$str$26:
        /*004e*/ 	.byte	0x2f, 0x74, 0x6d, 0x70, 0x2f, 0x63, 0x75, 0x74, 0x6c, 0x61, 0x73, 0x73, 0x5f, 0x73, 0x77, 0x65
        /*005e*/ 	.byte	0x65, 0x70, 0x5f, 0x73, 0x72, 0x63, 0x2f, 0x69, 0x6e, 0x63, 0x6c, 0x75, 0x64, 0x65, 0x2f, 0x63
        /*006e*/ 	.byte	0x75, 0x74, 0x65, 0x2f, 0x61, 0x74, 0x6f, 0x6d, 0x2f, 0x63, 0x6f, 0x70, 0x79, 0x5f, 0x74, 0x72
        /*007e*/ 	.byte	0x61, 0x69, 0x74, 0x73, 0x5f, 0x73, 0x6d, 0x31, 0x30, 0x30, 0x2e, 0x68, 0x70, 0x70, 0x00
	.type		$str$25,@object
	.size		$str$25,(__unnamed_1 - $str$25)
$str$25:
        /*008d*/ 	.byte	0x28, 0x28, 0x75, 0x69, 0x6e, 0x74, 0x33, 0x32, 0x5f, 0x74, 0x28, 0x74, 0x68, 0x72, 0x65, 0x61
        /*009d*/ 	.byte	0x64, 0x49, 0x64, 0x78, 0x2e, 0x78, 0x29, 0x20, 0x2f, 0x20, 0x33, 0x32, 0x29, 0x20, 0x25, 0x20
        /*00ad*/ 	.byte	0x34, 0x29, 0x20, 0x3d, 0x3d, 0x20, 0x28, 0x28, 0x28, 0x74, 0x6d, 0x65, 0x6d, 0x5f, 0x61, 0x64
        /*00bd*/ 	.byte	0x64, 0x72, 0x20, 0x3e, 0x3e, 0x20, 0x31, 0x36, 0x29, 0x20, 0x2f, 0x20, 0x33, 0x32, 0x29, 0x20
        /*00cd*/ 	.byte	0x25, 0x20, 0x34, 0x29, 0x00
	.type		__unnamed_1,@object
	.size		__unnamed_1,(__unnamed_2 - __unnamed_1)
__unnamed_1:
        /*00d2*/ 	.byte	0x61, 0x75, 0x74, 0x6f, 0x20, 0x63, 0x75, 0x74, 0x65, 0x3a, 0x3a, 0x61, 0x73, 0x5f, 0x70, 0x6f
        /* <DEDUP_REMOVED lines=24> */
        /*0262*/ 	.byte	0x5d, 0x00
	.type		__unnamed_2,@object
	.size		__unnamed_2,(.L_2 - __unnamed_2)
__unnamed_2:
        /* <DEDUP_REMOVED lines=42> */
        /*0504*/ 	.byte	0x43, 0x3c, 0x30, 0x3e, 0x3e, 0x3e, 0x3e, 0x5d, 0x00
.L_2:


//--------------------- .nv.shared._ZN7cutlass13device_kernelINS_4gemm6kernel13GemmUniversalIN4cute5tupleIJiiiiEEENS1_10collective13CollectiveMmaINS1_35MainloopSm100TmaUmmaWarpSpecializedILi20ELi2ELi4ENS5_IJNS4_1CILi2EEESB_NSA_ILi1EEEEEEEENS5_IJNSA_ILi256EEENSA_ILi64EEESG_EEEaNS5_IJlSC_lEEEaSI_NS4_8TiledMMAINS4_8MMA_AtomIJNS4_21SM100_MMA_S8_2x1SM_SSIaaiLi256ELi64ELNS4_4UMMA5MajorE0ELSN_0ELNSM_8SaturateE0EEEEEENS4_6LayoutINS5_IJSC_SC_SC_EEENS5_IJNSA_ILi0EEEST_ST_EEEEENS5_IJNS4_10UnderscoreESW_SW_EEEEENS4_28SM100_TMA_2SM_LOAD_MULTICASTENS4_14ComposedLayoutINS4_7SwizzleILi2ELi4ELi3EEENS4_18smem_ptr_flag_bitsILi8EEENSR_INS5_IJNSA_ILi8EEESG_EEENS5_IJSG_SC_EEEEEEEvNS4_8identityENS4_18SM100_TMA_2SM_LOADES19_vS1A_EENS_8epilogue10collective18CollectiveEpilogueINS1D_23Sm100TmaWarpSpecializedILi1ELi1ELi64ELb0ELb0EEEJNS5_IJNSA_ILi128EEESG_SG_EEENS5_IJNSR_IS1I_SC_EENSR_ISG_SC_EEEEEaSI_aSI_NS1D_6fusion15FusionCallbacksIS1H_NS1N_17LinearCombinationIaiaiLNS_15FloatRoundStyleE2EEES1J_S1M_JEEENS4_5SM1004TMEM4LOAD26SM100_TMEM_LOAD_32dp32b64xENS4_13SM90_TMA_LOADES19_NS4_39AutoVectorizingCopyWithAssumedAlignmentILi128EEENS4_14SM90_TMA_STOREES19_S1Z_S1Z_EEEvvEEEEvNT_6ParamsE --------------------------
	.section	.nv.shared._ZN7cutlass13device_kernelINS_4gemm6kernel13GemmUniversalIN4cute5tupleIJiiiiEEENS1_10collective13CollectiveMmaINS1_35MainloopSm100TmaUmmaWarpSpecializedILi20ELi2ELi4ENS5_IJNS4_1CILi2EEESB_NSA_ILi1EEEEEEEENS5_IJNSA_ILi256EEENSA_ILi64EEESG_EEEaNS5_IJlSC_lEEEaSI_NS4_8TiledMMAINS4_8MMA_AtomIJNS4_21SM100_MMA_S8_2x1SM_SSIaaiLi256ELi64ELNS4_4UMMA5MajorE0ELSN_0ELNSM_8SaturateE0EEEEEENS4_6LayoutINS5_IJSC_SC_SC_EEENS5_IJNSA_ILi0EEEST_ST_EEEEENS5_IJNS4_10UnderscoreESW_SW_EEEEENS4_28SM100_TMA_2SM_LOAD_MULTICASTENS4_14ComposedLayoutINS4_7SwizzleILi2ELi4ELi3EEENS4_18smem_ptr_flag_bitsILi8EEENSR_INS5_IJNSA_ILi8EEESG_EEENS5_IJSG_SC_EEEEEEEvNS4_8identityENS4_18SM100_TMA_2SM_LOADES19_vS1A_EENS_8epilogue10collective18CollectiveEpilogueINS1D_23Sm100TmaWarpSpecializedILi1ELi1ELi64ELb0ELb0EEEJNS5_IJNSA_ILi128EEESG_SG_EEENS5_IJNSR_IS1I_SC_EENSR_ISG_SC_EEEEEaSI_aSI_NS1D_6fusion15FusionCallbacksIS1H_NS1N_17LinearCombinationIaiaiLNS_15FloatRoundStyleE2EEES1J_S1M_JEEENS4_5SM1004TMEM4LOAD26SM100_TMEM_LOAD_32dp32b64xENS4_13SM90_TMA_LOADES19_NS4_39AutoVectorizingCopyWithAssumedAlignmentILi128EEENS4_14SM90_TMA_STOREES19_S1Z_S1Z_EEEvvEEEEvNT_6ParamsE,"aw",@nobits
	.sectionflags	@""
	.align	16
	.zero		1024


//--------------------- .nv.shared.reserved.0     --------------------------
	.section	.nv.shared.reserved.0,"aw",@nobits
	.weak		__nv_reservedSMEM_offset_0_alias
	.size		__nv_reservedSMEM_offset_0_alias, 0, 64
	.other		__nv_reservedSMEM_offset_0_alias,@"STO_CUDA_RESERVED_SHARED STV_DEFAULT"
__nv_reservedSMEM_offset_0_alias:
	.zero		0
.nv.shared.reserved.0:
	.zero		64
	.weak		__nv_reservedSMEM_tcgen05_partition
	.type		__nv_reservedSMEM_tcgen05_partition,@object
	.size		__nv_reservedSMEM_tcgen05_partition,(.L_0 - __nv_reservedSMEM_tcgen05_partition)
__nv_reservedSMEM_tcgen05_partition:
	.zero		32
.L_0:


//--------------------- .nv.global                --------------------------
	.section	.nv.global,"aw",@nobits
.nv.global:
	.type		_ZN39_INTERNAL_bcb4d23a_4_k_cu_862bc3ca_90754cute1_E,@object
	.size		_ZN39_INTERNAL_bcb4d23a_4_k_cu_862bc3ca_90754cute1_E,(_ZN39_INTERNAL_bcb4d23a_4_k_cu_862bc3ca_90754cuda3std3__45__cpo6cbeginE - _ZN39_INTERNAL_bcb4d23a_4_k_cu_862bc3ca_90754cute1_E)
_ZN39_INTERNAL_bcb4d23a_4_k_cu_862bc3ca_90754cute1_E:
	.zero		1
	.type		_ZN39_INTERNAL_bcb4d23a_4_k_cu_862bc3ca_90754cuda3std3__45__cpo6cbeginE,@object
	.size		_ZN39_INTERNAL_bcb4d23a_4_k_cu_862bc3ca_90754cuda3std3__45__cpo6cbeginE,(_ZN39_INTERNAL_bcb4d23a_4_k_cu_862bc3ca_90754cuda3std3__48in_placeE - _ZN39_INTERNAL_bcb4d23a_4_k_cu_862bc3ca_90754cuda3std3__45__cpo6cbeginE)
_ZN39_INTERNAL_bcb4d23a_4_k_cu_862bc3ca_90754cuda3std3__45__cpo6cbeginE:
	.zero		1
	.type		_ZN39_INTERNAL_bcb4d23a_4_k_cu_862bc3ca_90754cuda3std3__48in_placeE,@object
	.size		_ZN39_INTERNAL_bcb4d23a_4_k_cu_862bc3ca_90754cuda3std3__48in_placeE,(_ZN39_INTERNAL_bcb4d23a_4_k_cu_862bc3ca_90754cuda3std6ranges3__45__cpo9iter_moveE - _ZN39_INTERNAL_bcb4d23a_4_k_cu_862bc3ca_90754cuda3std3__48in_placeE)
_ZN39_INTERNAL_bcb4d23a_4_k_cu_862bc3ca_90754cuda3std3__48in_placeE:
	.zero		1
	.type		_ZN39_INTERNAL_bcb4d23a_4_k_cu_862bc3ca_90754cuda3std6ranges3__45__cpo9iter_moveE,@object
	.size		_ZN39_INTERNAL_bcb4d23a_4_k_cu_862bc3ca_90754cuda3std6ranges3__45__cpo9iter_moveE,(_ZN39_INTERNAL_bcb4d23a_4_k_cu_862bc3ca_90754cuda3std3__45__cpo5beginE - _ZN39_INTERNAL_bcb4d23a_4_k_cu_862bc3ca_90754cuda3std6ranges3__45__cpo9iter_moveE)
_ZN39_INTERNAL_bcb4d23a_4_k_cu_862bc3ca_90754cuda3std6ranges3__45__cpo9iter_moveE:
	.zero		1
	.type		_ZN39_INTERNAL_bcb4d23a_4_k_cu_862bc3ca_90754cuda3std3__45__cpo5beginE,@object
	.size		_ZN39_INTERNAL_bcb4d23a_4_k_cu_862bc3ca_90754cuda3std3__45__cpo5beginE,(_ZN39_INTERNAL_bcb4d23a_4_k_cu_862bc3ca_90754cuda3std3__441_GLOBAL__N__bcb4d23a_4_k_cu_862bc3ca_90756ignoreE - _ZN39_INTERNAL_bcb4d23a_4_k_cu_862bc3ca_90754cuda3std3__45__cpo5beginE)
_ZN39_INTERNAL_bcb4d23a_4_k_cu_862bc3ca_90754cuda3std3__45__cpo5beginE:
	.zero		1
	.type		_ZN39_INTERNAL_bcb4d23a_4_k_cu_862bc3ca_90754cuda3std3__441_GLOBAL__N__bcb4d23a_4_k_cu_862bc3ca_90756ignoreE,@object
	.size		_ZN39_INTERNAL_bcb4d23a_4_k_cu_862bc3ca_90754cuda3std3__441_GLOBAL__N__bcb4d23a_4_k_cu_862bc3ca_90756ignoreE,(_ZN39_INTERNAL_bcb4d23a_4_k_cu_862bc3ca_90754cute7productE - _ZN39_INTERNAL_bcb4d23a_4_k_cu_862bc3ca_90754cuda3std3__441_GLOBAL__N__bcb4d23a_4_k_cu_862bc3ca_90756ignoreE)
_ZN39_INTERNAL_bcb4d23a_4_k_cu_862bc3ca_90754cuda3std3__441_GLOBAL__N__bcb4d23a_4_k_cu_862bc3ca_90756ignoreE:
	.zero		1
	.type		_ZN39_INTERNAL_bcb4d23a_4_k_cu_862bc3ca_90754cute7productE,@object
	.size		_ZN39_INTERNAL_bcb4d23a_4_k_cu_862bc3ca_90754cute7productE,(_ZN39_INTERNAL_bcb4d23a_4_k_cu_862bc3ca_90754cuda3std3__45__cpo3endE - _ZN39_INTERNAL_bcb4d23a_4_k_cu_862bc3ca_90754cute7productE)
_ZN39_INTERNAL_bcb4d23a_4_k_cu_862bc3ca_90754cute7productE:
	.zero		1
	.type		_ZN39_INTERNAL_bcb4d23a_4_k_cu_862bc3ca_90754cuda3std3__45__cpo3endE,@object
	.size		_ZN39_INTERNAL_bcb4d23a_4_k_cu_862bc3ca_90754cuda3std3__45__cpo3endE,(_ZN39_INTERNAL_bcb4d23a_4_k_cu_862bc3ca_90754cuda3std3__419piecewise_constructE - _ZN39_INTERNAL_bcb4d23a_4_k_cu_862bc3ca_90754cuda3std3__45__cpo3endE)
_ZN39_INTERNAL_bcb4d23a_4_k_cu_862bc3ca_90754cuda3std3__45__cpo3endE:
	.zero		1
	.type		_ZN39_INTERNAL_bcb4d23a_4_k_cu_862bc3ca_90754cuda3std3__419piecewise_constructE,@object
	.size		_ZN39_INTERNAL_bcb4d23a_4_k_cu_862bc3ca_90754cuda3std3__419piecewise_constructE,(_ZN39_INTERNAL_bcb4d23a_4_k_cu_862bc3ca_90754cuda3std3__45__cpo4cendE - _ZN39_INTERNAL_bcb4d23a_4_k_cu_862bc3ca_90754cuda3std3__419piecewise_constructE)
_ZN39_INTERNAL_bcb4d23a_4_k_cu_862bc3ca_90754cuda3std3__419piecewise_constructE:
	.zero		1
	.type		_ZN39_INTERNAL_bcb4d23a_4_k_cu_862bc3ca_90754cuda3std3__45__cpo4cendE,@object
	.size		_ZN39_INTERNAL_bcb4d23a_4_k_cu_862bc3ca_90754cuda3std3__45__cpo4cendE,(_ZN39_INTERNAL_bcb4d23a_4_k_cu_862bc3ca_90754cuda3std6ranges3__45__cpo4swapE - _ZN39_INTERNAL_bcb4d23a_4_k_cu_862bc3ca_90754cuda3std3__45__cpo4cendE)
_ZN39_INTERNAL_bcb4d23a_4_k_cu_862bc3ca_90754cuda3std3__45__cpo4cendE:
	.zero		1
	.type		_ZN39_INTERNAL_bcb4d23a_4_k_cu_862bc3ca_90754cuda3std6ranges3__45__cpo4swapE,@object
	.size		_ZN39_INTERNAL_bcb4d23a_4_k_cu_862bc3ca_90754cuda3std6ranges3__45__cpo4swapE,(.L_10 - _ZN39_INTERNAL_bcb4d23a_4_k_cu_862bc3ca_90754cuda3std6ranges3__45__cpo4swapE)
_ZN39_INTERNAL_bcb4d23a_4_k_cu_862bc3ca_90754cuda3std6ranges3__45__cpo4swapE:
	.zero		1
.L_10:


//--------------------- .nv.constant0._ZN7cutlass13device_kernelINS_4gemm6kernel13GemmUniversalIN4cute5tupleIJiiiiEEENS1_10collective13CollectiveMmaINS1_35MainloopSm100TmaUmmaWarpSpecializedILi20ELi2ELi4ENS5_IJNS4_1CILi2EEESB_NSA_ILi1EEEEEEEENS5_IJNSA_ILi256EEENSA_ILi64EEESG_EEEaNS5_IJlSC_lEEEaSI_NS4_8TiledMMAINS4_8MMA_AtomIJNS4_21SM100_MMA_S8_2x1SM_SSIaaiLi256ELi64ELNS4_4UMMA5MajorE0ELSN_0ELNSM_8SaturateE0EEEEEENS4_6LayoutINS5_IJSC_SC_SC_EEENS5_IJNSA_ILi0EEEST_ST_EEEEENS5_IJNS4_10UnderscoreESW_SW_EEEEENS4_28SM100_TMA_2SM_LOAD_MULTICASTENS4_14ComposedLayoutINS4_7SwizzleILi2ELi4ELi3EEENS4_18smem_ptr_flag_bitsILi8EEENSR_INS5_IJNSA_ILi8EEESG_EEENS5_IJSG_SC_EEEEEEEvNS4_8identityENS4_18SM100_TMA_2SM_LOADES19_vS1A_EENS_8epilogue10collective18CollectiveEpilogueINS1D_23Sm100TmaWarpSpecializedILi1ELi1ELi64ELb0ELb0EEEJNS5_IJNSA_ILi128EEESG_SG_EEENS5_IJNSR_IS1I_SC_EENSR_ISG_SC_EEEEEaSI_aSI_NS1D_6fusion15FusionCallbacksIS1H_NS1N_17LinearCombinationIaiaiLNS_15FloatRoundStyleE2EEES1J_S1M_JEEENS4_5SM1004TMEM4LOAD26SM100_TMEM_LOAD_32dp32b64xENS4_13SM90_TMA_LOADES19_NS4_39AutoVectorizingCopyWithAssumedAlignmentILi128EEENS4_14SM90_TMA_STOREES19_S1Z_S1Z_EEEvvEEEEvNT_6ParamsE --------------------------
	.section	.nv.constant0._ZN7cutlass13device_kernelINS_4gemm6kernel13GemmUniversalIN4cute5tupleIJiiiiEEENS1_10collective13CollectiveMmaINS1_35MainloopSm100TmaUmmaWarpSpecializedILi20ELi2ELi4ENS5_IJNS4_1CILi2EEESB_NSA_ILi1EEEEEEEENS5_IJNSA_ILi256EEENSA_ILi64EEESG_EEEaNS5_IJlSC_lEEEaSI_NS4_8TiledMMAINS4_8MMA_AtomIJNS4_21SM100_MMA_S8_2x1SM_SSIaaiLi256ELi64ELNS4_4UMMA5MajorE0ELSN_0ELNSM_8SaturateE0EEEEEENS4_6LayoutINS5_IJSC_SC_SC_EEENS5_IJNSA_ILi0EEEST_ST_EEEEENS5_IJNS4_10UnderscoreESW_SW_EEEEENS4_28SM100_TMA_2SM_LOAD_MULTICASTENS4_14ComposedLayoutINS4_7SwizzleILi2ELi4ELi3EEENS4_18smem_ptr_flag_bitsILi8EEENSR_INS5_IJNSA_ILi8EEESG_EEENS5_IJSG_SC_EEEEEEEvNS4_8identityENS4_18SM100_TMA_2SM_LOADES19_vS1A_EENS_8epilogue10collective18CollectiveEpilogueINS1D_23Sm100TmaWarpSpecializedILi1ELi1ELi64ELb0ELb0EEEJNS5_IJNSA_ILi128EEESG_SG_EEENS5_IJNSR_IS1I_SC_EENSR_ISG_SC_EEEEEaSI_aSI_NS1D_6fusion15FusionCallbacksIS1H_NS1N_17LinearCombinationIaiaiLNS_15FloatRoundStyleE2EEES1J_S1M_JEEENS4_5SM1004TMEM4LOAD26SM100_TMEM_LOAD_32dp32b64xENS4_13SM90_TMA_LOADES19_NS4_39AutoVectorizingCopyWithAssumedAlignmentILi128EEENS4_14SM90_TMA_STOREES19_S1Z_S1Z_EEEvvEEEEvNT_6ParamsE,"a",@progbits
	.sectionflags	@""
	.align	4
.nv.constant0._ZN7cutlass13device_kernelINS_4gemm6kernel13GemmUniversalIN4cute5tupleIJiiiiEEENS1_10collective13CollectiveMmaINS1_35MainloopSm100TmaUmmaWarpSpecializedILi20ELi2ELi4ENS5_IJNS4_1CILi2EEESB_NSA_ILi1EEEEEEEENS5_IJNSA_ILi256EEENSA_ILi64EEESG_EEEaNS5_IJlSC_lEEEaSI_NS4_8TiledMMAINS4_8MMA_AtomIJNS4_21SM100_MMA_S8_2x1SM_SSIaaiLi256ELi64ELNS4_4UMMA5MajorE0ELSN_0ELNSM_8SaturateE0EEEEEENS4_6LayoutINS5_IJSC_SC_SC_EEENS5_IJNSA_ILi0EEEST_ST_EEEEENS5_IJNS4_10UnderscoreESW_SW_EEEEENS4_28SM100_TMA_2SM_LOAD_MULTICASTENS4_14ComposedLayoutINS4_7SwizzleILi2ELi4ELi3EEENS4_18smem_ptr_flag_bitsILi8EEENSR_INS5_IJNSA_ILi8EEESG_EEENS5_IJSG_SC_EEEEEEEvNS4_8identityENS4_18SM100_TMA_2SM_LOADES19_vS1A_EENS_8epilogue10collective18CollectiveEpilogueINS1D_23Sm100TmaWarpSpecializedILi1ELi1ELi64ELb0ELb0EEEJNS5_IJNSA_ILi128EEESG_SG_EEENS5_IJNSR_IS1I_SC_EENSR_ISG_SC_EEEEEaSI_aSI_NS1D_6fusion15FusionCallbacksIS1H_NS1N_17LinearCombinationIaiaiLNS_15FloatRoundStyleE2EEES1J_S1M_JEEENS4_5SM1004TMEM4LOAD26SM100_TMEM_LOAD_32dp32b64xENS4_13SM90_TMA_LOADES19_NS4_39AutoVectorizingCopyWithAssumedAlignmentILi128EEENS4_14SM90_TMA_STOREES19_S1Z_S1Z_EEEvvEEEEvNT_6ParamsE:
	.zero		2944


//--------------------- SYMBOLS --------------------------

	.type		.nv.reservedSmem.offset0,@object
	.size		.nv.reservedSmem.offset0,0x4
	.type		.nv.reservedSmem.cap,@object
	.size		.nv.reservedSmem.cap,0x4
	.type		__assertfail,@function
